//
// Generated by NVIDIA NVVM Compiler
//
// Compiler Build ID: CL-36424714
// Cuda compilation tools, release 13.0, V13.0.88
// Based on NVVM 20.0.0
//

.version 9.0
.target sm_100
.address_size 64

	// .globl	_Z21starvation_libcudacxxv
.extern .func  (.param .b32 func_retval0) vprintf
(
	.param .b64 vprintf_param_0,
	.param .b64 vprintf_param_1
)
;
.global .align 4 .b8 lock[4] = {1};
.global .align 4 .b8 mask[4];
.global .align 4 .b8 clobber[4];
// _ZZ17starvation_legacyvE4lock has been demoted
// _ZZ17starvation_legacyvE4mask has been demoted
// _ZZ17starvation_legacyvE7clobber has been demoted
.global .align 1 .b8 $str[17] = {115, 116, 97, 114, 116, 32, 116, 104, 114, 101, 97, 100, 32, 37, 100, 10};
.global .align 1 .b8 $str$1[16] = {115, 116, 101, 112, 32, 116, 104, 114, 101, 97, 100, 32, 37, 100, 10};
.global .align 1 .b8 $str$2[14] = {114, 101, 108, 101, 97, 115, 101, 32, 108, 111, 99, 107, 10};
.global .align 1 .b8 $str$3[10] = {100, 111, 110, 101, 58, 32, 37, 100, 10};
.global .align 1 .b8 $str$4[35] = {115, 116, 97, 114, 118, 97, 116, 105, 111, 110, 95, 108, 101, 103, 97, 99, 121, 32, 115, 116, 97, 114, 116, 32, 116, 104, 114, 101, 97, 100, 32, 37, 100, 10};
.global .align 1 .b8 $str$5[34] = {115, 116, 97, 114, 118, 97, 116, 105, 111, 110, 95, 108, 101, 103, 97, 99, 121, 32, 115, 116, 101, 112, 32, 116, 104, 114, 101, 97, 100, 32, 37, 100, 10};

.visible .entry _Z21starvation_libcudacxxv()
{
	.local .align 8 .b8 	__local_depot0[8];
	.reg .b64 	%SP;
	.reg .b64 	%SPL;
	.reg .pred 	%p<24>;
	.reg .b32 	%r<58>;
	.reg .b64 	%rd<67>;
	.reg .b64 	%fd<3>;

	mov.u64 	%SPL, __local_depot0;
	cvta.local.u64 	%SP, %SPL;
	mov.u64 	%rd5, lock;
$L__BB0_1:
	cvta.global.u64 	%rd4, %rd5;
	mov.b32 	%r10, 0;
	// begin inline asm
	atom.exch.acquire.cta.b32 %r9,[%rd4],%r10;
	// end inline asm
	setp.eq.s32 	%p1, %r9, 1;
	@%p1 bra 	$L__BB0_27;
	cvta.global.u64 	%rd6, %rd5;
	// begin inline asm
	ld.relaxed.cta.b32 %r11,[%rd6];
	// end inline asm
	setp.eq.s32 	%p2, %r11, 0;
	@%p2 bra 	$L__BB0_3;
	bra.uni 	$L__BB0_1;
$L__BB0_3:
	cvta.global.u64 	%rd8, %rd5;
	// begin inline asm
	ld.relaxed.cta.b32 %r12,[%rd8];
	// end inline asm
	setp.ne.s32 	%p3, %r12, 0;
	@%p3 bra 	$L__BB0_1;
	cvta.global.u64 	%rd10, %rd5;
	// begin inline asm
	ld.relaxed.cta.b32 %r13,[%rd10];
	// end inline asm
	setp.ne.s32 	%p4, %r13, 0;
	@%p4 bra 	$L__BB0_1;
	cvta.global.u64 	%rd12, %rd5;
	// begin inline asm
	ld.relaxed.cta.b32 %r14,[%rd12];
	// end inline asm
	setp.ne.s32 	%p5, %r14, 0;
	@%p5 bra 	$L__BB0_1;
	cvta.global.u64 	%rd14, %rd5;
	// begin inline asm
	ld.relaxed.cta.b32 %r15,[%rd14];
	// end inline asm
	setp.ne.s32 	%p6, %r15, 0;
	@%p6 bra 	$L__BB0_1;
	cvta.global.u64 	%rd16, %rd5;
	// begin inline asm
	ld.relaxed.cta.b32 %r16,[%rd16];
	// end inline asm
	setp.ne.s32 	%p7, %r16, 0;
	@%p7 bra 	$L__BB0_1;
	cvta.global.u64 	%rd18, %rd5;
	// begin inline asm
	ld.relaxed.cta.b32 %r17,[%rd18];
	// end inline asm
	setp.ne.s32 	%p8, %r17, 0;
	@%p8 bra 	$L__BB0_1;
	cvta.global.u64 	%rd20, %rd5;
	// begin inline asm
	ld.relaxed.cta.b32 %r18,[%rd20];
	// end inline asm
	setp.ne.s32 	%p9, %r18, 0;
	@%p9 bra 	$L__BB0_1;
	cvta.global.u64 	%rd22, %rd5;
	// begin inline asm
	ld.relaxed.cta.b32 %r19,[%rd22];
	// end inline asm
	setp.ne.s32 	%p10, %r19, 0;
	@%p10 bra 	$L__BB0_1;
	cvta.global.u64 	%rd24, %rd5;
	// begin inline asm
	ld.relaxed.cta.b32 %r20,[%rd24];
	// end inline asm
	setp.ne.s32 	%p11, %r20, 0;
	@%p11 bra 	$L__BB0_1;
	cvta.global.u64 	%rd26, %rd5;
	// begin inline asm
	ld.relaxed.cta.b32 %r21,[%rd26];
	// end inline asm
	setp.ne.s32 	%p12, %r21, 0;
	@%p12 bra 	$L__BB0_1;
	cvta.global.u64 	%rd28, %rd5;
	// begin inline asm
	ld.relaxed.cta.b32 %r22,[%rd28];
	// end inline asm
	setp.ne.s32 	%p13, %r22, 0;
	@%p13 bra 	$L__BB0_1;
	cvta.global.u64 	%rd30, %rd5;
	// begin inline asm
	ld.relaxed.cta.b32 %r23,[%rd30];
	// end inline asm
	setp.ne.s32 	%p14, %r23, 0;
	@%p14 bra 	$L__BB0_1;
	cvta.global.u64 	%rd32, %rd5;
	// begin inline asm
	ld.relaxed.cta.b32 %r24,[%rd32];
	// end inline asm
	setp.ne.s32 	%p15, %r24, 0;
	@%p15 bra 	$L__BB0_1;
	cvta.global.u64 	%rd34, %rd5;
	// begin inline asm
	ld.relaxed.cta.b32 %r25,[%rd34];
	// end inline asm
	setp.ne.s32 	%p16, %r25, 0;
	@%p16 bra 	$L__BB0_1;
	cvta.global.u64 	%rd36, %rd5;
	// begin inline asm
	ld.relaxed.cta.b32 %r26,[%rd36];
	// end inline asm
	setp.ne.s32 	%p17, %r26, 0;
	@%p17 bra 	$L__BB0_1;
$L__BB0_18:
	cvta.global.u64 	%rd38, %rd5;
	// begin inline asm
	ld.relaxed.cta.b32 %r27,[%rd38];
	// end inline asm
	setp.ne.s32 	%p18, %r27, 0;
	@%p18 bra 	$L__BB0_1;
	mov.b32 	%r55, 0;
	// begin inline asm
	mov.u64 %rd40, %globaltimer;
	// end inline asm
$L__BB0_20:
	cvta.global.u64 	%rd41, %rd5;
	// begin inline asm
	ld.relaxed.cta.b32 %r29,[%rd41];
	// end inline asm
	setp.ne.s32 	%p19, %r29, 0;
	@%p19 bra 	$L__BB0_18;
	setp.gt.s32 	%p20, %r55, 15;
	@%p20 bra 	$L__BB0_23;
	add.s32 	%r55, %r55, 1;
	bra.uni 	$L__BB0_20;
$L__BB0_23:
	// begin inline asm
	mov.u64 %rd43, %globaltimer;
	// end inline asm
	sub.s64 	%rd2, %rd43, %rd40;
	setp.lt.s64 	%p21, %rd2, 4000000;
	@%p21 bra 	$L__BB0_25;
	mov.b32 	%r30, 1000000;
	// begin inline asm
	nanosleep.u32 %r30;
	// end inline asm
	bra.uni 	$L__BB0_20;
$L__BB0_25:
	setp.lt.s64 	%p22, %rd2, 40000;
	@%p22 bra 	$L__BB0_20;
	shr.s64 	%rd44, %rd2, 63;
	shr.u64 	%rd45, %rd44, 62;
	add.s64 	%rd46, %rd2, %rd45;
	shr.u64 	%rd47, %rd46, 2;
	cvt.u32.u64 	%r31, %rd47;
	// begin inline asm
	nanosleep.u32 %r31;
	// end inline asm
	bra.uni 	$L__BB0_20;
$L__BB0_27:
	add.u64 	%rd50, %SP, 0;
	add.u64 	%rd3, %SPL, 0;
	mov.u32 	%r3, %tid.x;
	st.local.u32 	[%rd3], %r3;
	mov.u64 	%rd51, $str;
	cvta.global.u64 	%rd52, %rd51;
	{ // callseq 0, 0
	.param .b64 param0;
	st.param.b64 	[param0], %rd52;
	.param .b64 param1;
	st.param.b64 	[param1], %rd50;
	.param .b32 retval0;
	call.uni (retval0), 
	vprintf, 
	(
	param0, 
	param1
	);
	ld.param.b32 	%r35, [retval0];
	} // callseq 0
	st.local.u32 	[%rd3], %r3;
	mov.u64 	%rd53, $str$1;
	cvta.global.u64 	%rd54, %rd53;
	{ // callseq 1, 0
	.param .b64 param0;
	st.param.b64 	[param0], %rd54;
	.param .b64 param1;
	st.param.b64 	[param1], %rd50;
	.param .b32 retval0;
	call.uni (retval0), 
	vprintf, 
	(
	param0, 
	param1
	);
	ld.param.b32 	%r37, [retval0];
	} // callseq 1
	cvta.global.u64 	%rd48, %rd5;
	mov.b32 	%r32, 1;
	// begin inline asm
	st.release.cta.b32 [%rd48],%r32;
	// end inline asm
	mov.u64 	%rd56, $str$2;
	cvta.global.u64 	%rd57, %rd56;
	{ // callseq 2, 0
	.param .b64 param0;
	st.param.b64 	[param0], %rd57;
	.param .b64 param1;
	st.param.b64 	[param1], 0;
	.param .b32 retval0;
	call.uni (retval0), 
	vprintf, 
	(
	param0, 
	param1
	);
	ld.param.b32 	%r39, [retval0];
	} // callseq 2
	// begin inline asm
	fence.sc.cta;
	// end inline asm
	mov.u64 	%rd58, clobber;
	cvta.global.u64 	%rd49, %rd58;
	// begin inline asm
	ld.acquire.cta.b32 %r57,[%rd49];
	// end inline asm
	mov.b32 	%r56, 0;
$L__BB0_28:
	mad.lo.s32 	%r41, %r57, 13, 1;
	mul.hi.u32 	%r42, %r41, 374364841;
	sub.s32 	%r43, %r41, %r42;
	shr.u32 	%r44, %r43, 1;
	add.s32 	%r45, %r44, %r42;
	shr.u32 	%r46, %r45, 26;
	mul.lo.s32 	%r47, %r46, 123456789;
	sub.s32 	%r57, %r41, %r47;
	add.s32 	%r56, %r56, 1;
	cvt.rn.f64.u32 	%fd1, %r56;
	div.rn.f64 	%fd2, %fd1, 0d416312D000000000;
	setp.lt.f64 	%p23, %fd2, 0d3FF0000000000000;
	@%p23 bra 	$L__BB0_28;
	add.s32 	%r49, %r57, %r3;
	// begin inline asm
	fence.sc.cta;
	// end inline asm
	cvta.global.u64 	%rd59, %rd58;
	// begin inline asm
	atom.add.acquire.cta.u32 %r48,[%rd59],%r49;
	// end inline asm
	// begin inline asm
	fence.sc.cta;
	// end inline asm
	mov.u64 	%rd63, mask;
	cvta.global.u64 	%rd60, %rd63;
	// begin inline asm
	atom.add.acquire.cta.u32 %r50,[%rd60],%r3;
	// end inline asm
	// begin inline asm
	fence.sc.cta;
	// end inline asm
	// begin inline asm
	ld.acquire.cta.b32 %r52,[%rd59];
	// end inline asm
	st.local.u32 	[%rd3], %r52;
	mov.u64 	%rd64, $str$3;
	cvta.global.u64 	%rd65, %rd64;
	{ // callseq 3, 0
	.param .b64 param0;
	st.param.b64 	[param0], %rd65;
	.param .b64 param1;
	st.param.b64 	[param1], %rd50;
	.param .b32 retval0;
	call.uni (retval0), 
	vprintf, 
	(
	param0, 
	param1
	);
	ld.param.b32 	%r53, [retval0];
	} // callseq 3
	ret;

}
	// .globl	_Z17starvation_legacyv
.visible .entry _Z17starvation_legacyv()
{
	.local .align 8 .b8 	__local_depot1[8];
	.reg .b64 	%SP;
	.reg .b64 	%SPL;
	.reg .pred 	%p<6>;
	.reg .b32 	%r<32>;
	.reg .b64 	%rd<12>;
	.reg .b64 	%fd<3>;
	// demoted variable
	.shared .align 4 .u32 _ZZ17starvation_legacyvE4lock;
	// demoted variable
	.shared .align 4 .u32 _ZZ17starvation_legacyvE4mask;
	// demoted variable
	.shared .align 4 .u32 _ZZ17starvation_legacyvE7clobber;
	mov.u64 	%SPL, __local_depot1;
	cvta.local.u64 	%SP, %SPL;
	add.u64 	%rd2, %SP, 0;
	add.u64 	%rd1, %SPL, 0;
	mov.u32 	%r1, %tid.x;
	setp.ne.s32 	%p1, %r1, 0;
	@%p1 bra 	$L__BB1_2;
	mov.b32 	%r8, 0;
	st.shared.u32 	[_ZZ17starvation_legacyvE7clobber], %r8;
	st.shared.u32 	[_ZZ17starvation_legacyvE4mask], %r8;
	st.shared.u32 	[_ZZ17starvation_legacyvE4lock], %r8;
$L__BB1_2:
	bar.sync 	0;
$L__BB1_3:
	atom.relaxed.shared.cas.b32 	%r9, [_ZZ17starvation_legacyvE4lock], 0, 1;
	setp.eq.s32 	%p2, %r9, 1;
	@%p2 bra 	$L__BB1_3;
	st.local.u32 	[%rd1], %r1;
	mov.u64 	%rd3, $str$4;
	cvta.global.u64 	%rd4, %rd3;
	{ // callseq 4, 0
	.param .b64 param0;
	st.param.b64 	[param0], %rd4;
	.param .b64 param1;
	st.param.b64 	[param1], %rd2;
	.param .b32 retval0;
	call.uni (retval0), 
	vprintf, 
	(
	param0, 
	param1
	);
	ld.param.b32 	%r10, [retval0];
	} // callseq 4
	mov.u64 	%rd6, $str$5;
$L__BB1_5:
	st.local.u32 	[%rd1], %r1;
	cvta.global.u64 	%rd7, %rd6;
	{ // callseq 5, 0
	.param .b64 param0;
	st.param.b64 	[param0], %rd7;
	.param .b64 param1;
	st.param.b64 	[param1], %rd2;
	.param .b32 retval0;
	call.uni (retval0), 
	vprintf, 
	(
	param0, 
	param1
	);
	ld.param.b32 	%r13, [retval0];
	} // callseq 5
	atom.shared.exch.b32 	%r15, [_ZZ17starvation_legacyvE4lock], 0;
	mov.b32 	%r30, 0;
	atom.shared.or.b32 	%r31, [_ZZ17starvation_legacyvE7clobber], 0;
$L__BB1_6:
	mad.lo.s32 	%r16, %r31, 13, 1;
	mul.hi.u32 	%r17, %r16, 374364841;
	sub.s32 	%r18, %r16, %r17;
	shr.u32 	%r19, %r18, 1;
	add.s32 	%r20, %r19, %r17;
	shr.u32 	%r21, %r20, 26;
	mul.lo.s32 	%r22, %r21, 123456789;
	sub.s32 	%r31, %r16, %r22;
	add.s32 	%r30, %r30, 1;
	cvt.rn.f64.u32 	%fd1, %r30;
	div.rn.f64 	%fd2, %fd1, 0d416312D000000000;
	setp.lt.f64 	%p3, %fd2, 0d3FF0000000000000;
	@%p3 bra 	$L__BB1_6;
	add.s32 	%r23, %r31, %r1;
	atom.shared.add.u32 	%r24, [_ZZ17starvation_legacyvE7clobber], %r23;
	atom.shared.add.u32 	%r7, [_ZZ17starvation_legacyvE4mask], %r1;
$L__BB1_8:
	atom.relaxed.shared.cas.b32 	%r25, [_ZZ17starvation_legacyvE4lock], 0, 1;
	setp.eq.s32 	%p4, %r25, 1;
	@%p4 bra 	$L__BB1_8;
	setp.eq.s32 	%p5, %r7, 0;
	@%p5 bra 	$L__BB1_5;
	atom.shared.or.b32 	%r26, [_ZZ17starvation_legacyvE7clobber], 0;
	st.local.u32 	[%rd1], %r26;
	mov.u64 	%rd9, $str$3;
	cvta.global.u64 	%rd10, %rd9;
	{ // callseq 6, 0
	.param .b64 param0;
	st.param.b64 	[param0], %rd10;
	.param .b64 param1;
	st.param.b64 	[param1], %rd2;
	.param .b32 retval0;
	call.uni (retval0), 
	vprintf, 
	(
	param0, 
	param1
	);
	ld.param.b32 	%r27, [retval0];
	} // callseq 6
	atom.shared.exch.b32 	%r29, [_ZZ17starvation_legacyvE4lock], 0;
	ret;

}


// ===== COMPILED SASS (sm_100) =====

	.target	sm_100

	.elftype	@"ET_EXEC"


//--------------------- .note.nv.tkinfo           --------------------------
	.section	.note.nv.tkinfo,"",@"SHT_NOTE"
	.sectionflags	@"SHF_NOTE_NV_TKINFO"
	.tkinfo
        /*0018*/ 	.word	0x00000002
        /*0030*/ 	.string	""
        /*0030*/ 	.string	"ptxas"
        /*0030*/ 	.string	"Cuda compilation tools, release 13.0, V13.0.88"
        /*0030*/ 	.string	"Build cuda_13.0.r13.0/compiler.36424714_0"
        /*0030*/ 	.string	"-arch sm_100 -m 64 "



//--------------------- .note.nv.cuinfo           --------------------------
	.section	.note.nv.cuinfo,"",@"SHT_NOTE"
	.sectionflags	@"SHF_NOTE_NV_CUINFO"
        /*0018*/ 	.short	0x0002
        /*001a*/ 	.short	0x0064
        /*001c*/ 	.short	0x0082
	.zero		2


//--------------------- .nv.info                  --------------------------
	.section	.nv.info,"",@"SHT_CUDA_INFO"
	.align	4


	//----- nvinfo : EIATTR_REGCOUNT
	.align		4
        /*0000*/ 	.byte	0x04, 0x2f
        /*0002*/ 	.short	(.L_10 - .L_9)
	.align		4
.L_9:
        /*0004*/ 	.word	index@(_Z21starvation_libcudacxxv)
        /*0008*/ 	.word	0x0000001b


	//----- nvinfo : EIATTR_FRAME_SIZE
	.align		4
.L_10:
        /*000c*/ 	.byte	0x04, 0x11
        /*000e*/ 	.short	(.L_12 - .L_11)
	.align		4
.L_11:
        /*0010*/ 	.word	index@($__internal_1_$__cuda_sm20_div_rn_f64_full)
        /*0014*/ 	.word	0x00000008


	//----- nvinfo : EIATTR_FRAME_SIZE
	.align		4
.L_12:
        /*0018*/ 	.byte	0x04, 0x11
        /*001a*/ 	.short	(.L_14 - .L_13)
	.align		4
.L_13:
        /*001c*/ 	.word	index@(_Z21starvation_libcudacxxv)
        /*0020*/ 	.word	0x00000008


	//----- nvinfo : EIATTR_REGCOUNT
	.align		4
.L_14:
        /*0024*/ 	.byte	0x04, 0x2f
        /*0026*/ 	.short	(.L_16 - .L_15)
	.align		4
.L_15:
        /*0028*/ 	.word	index@(_Z17starvation_legacyv)
        /*002c*/ 	.word	0x0000001b


	//----- nvinfo : EIATTR_FRAME_SIZE
	.align		4
.L_16:
        /*0030*/ 	.byte	0x04, 0x11
        /*0032*/ 	.short	(.L_18 - .L_17)
	.align		4
.L_17:
        /*0034*/ 	.word	index@($__internal_0_$__cuda_sm20_div_rn_f64_full)
        /*0038*/ 	.word	0x00000008


	//----- nvinfo : EIATTR_FRAME_SIZE
	.align		4
.L_18:
        /*003c*/ 	.byte	0x04, 0x11
        /*003e*/ 	.short	(.L_20 - .L_19)
	.align		4
.L_19:
        /*0040*/ 	.word	index@(_Z17starvation_legacyv)
        /*0044*/ 	.word	0x00000008


	//----- nvinfo : EIATTR_MIN_STACK_SIZE
	.align		4
.L_20:
        /*0048*/ 	.byte	0x04, 0x12
        /*004a*/ 	.short	(.L_22 - .L_21)
	.align		4
.L_21:
        /*004c*/ 	.word	index@(_Z17starvation_legacyv)
        /*0050*/ 	.word	0x00000008


	//----- nvinfo : EIATTR_MIN_STACK_SIZE
	.align		4
.L_22:
        /*0054*/ 	.byte	0x04, 0x12
        /*0056*/ 	.short	(.L_24 - .L_23)
	.align		4
.L_23:
        /*0058*/ 	.word	index@(_Z21starvation_libcudacxxv)
        /*005c*/ 	.word	0x00000008
.L_24:


//--------------------- .nv.compat                --------------------------
	.section	.nv.compat,"",@"SHT_CUDA_COMPAT_INFO"
	.align	4
        /*0000*/ 	.byte	0x02, 0x09, 0x00, 0x00, 0x02, 0x02, 0x01, 0x00, 0x02, 0x05, 0x05, 0x00, 0x03, 0x07, 0x01, 0x01
        /*0010*/ 	.byte	0x02, 0x03, 0x00, 0x00, 0x02, 0x06, 0x01, 0x00, 0x04, 0x0b, 0x08, 0x00, 0x01, 0x00, 0x00, 0x00
        /*0020*/ 	.byte	0x00, 0x00, 0x00, 0x00


//--------------------- .nv.info._Z17starvation_legacyv --------------------------
	.section	.nv.info._Z17starvation_legacyv,"",@"SHT_CUDA_INFO"
	.sectionflags	@""
	.align	4


	//----- nvinfo : EIATTR_CUDA_API_VERSION
	.align		4
        /*0000*/ 	.byte	0x04, 0x37
        /*0002*/ 	.short	(.L_26 - .L_25)
.L_25:
        /*0004*/ 	.word	0x00000082


	//----- nvinfo : EIATTR_SPARSE_MMA_MASK
	.align		4
.L_26:
        /*0008*/ 	.byte	0x03, 0x50
        /*000a*/ 	.short	0x0000


	//----- nvinfo : EIATTR_MAXREG_COUNT
	.align		4
        /*000c*/ 	.byte	0x03, 0x1b
        /*000e*/ 	.short	0x00ff


	//----- nvinfo : EIATTR_NUM_BARRIERS
	.align		4
        /*0010*/ 	.byte	0x02, 0x4c
        /*0012*/ 	.byte	0x01
	.zero		1


	//----- nvinfo : EIATTR_EXTERNS
	.align		4
        /*0014*/ 	.byte	0x04, 0x0f
        /*0016*/ 	.short	(.L_28 - .L_27)


	//   ....[0]....
	.align		4
.L_27:
        /*0018*/ 	.word	index@(vprintf)


	//----- nvinfo : EIATTR_MERCURY_ISA_VERSION
	.align		4
.L_28:
        /*001c*/ 	.byte	0x03, 0x5f
        /*001e*/ 	.short	0x0101


	//----- nvinfo : EIATTR_INT_WARP_WIDE_INSTR_OFFSETS
	.align		4
        /*0020*/ 	.byte	0x04, 0x31
        /*0022*/ 	.short	(.L_30 - .L_29)


	//   ....[0]....
.L_29:
        /*0024*/ 	.word	0x00000580


	//   ....[1]....
        /*0028*/ 	.word	0x000005a0


	//   ....[2]....
        /*002c*/ 	.word	0x00000670


	//   ....[3]....
        /*0030*/ 	.word	0x000006b0


	//   ....[4]....
        /*0034*/ 	.word	0x000006d0


	//   ....[5]....
        /*0038*/ 	.word	0x000006f0


	//   ....[6]....
        /*003c*/ 	.word	0x00000710


	//   ....[7]....
        /*0040*/ 	.word	0x00000740


	//   ....[8]....
        /*0044*/ 	.word	0x00000750


	//----- nvinfo : EIATTR_VRC_CTA_INIT_COUNT
	.align		4
.L_30:
        /*0048*/ 	.byte	0x02, 0x4a
	.zero		1
	.zero		1


	//----- nvinfo : EIATTR_SYSCALL_OFFSETS
	.align		4
        /*004c*/ 	.byte	0x04, 0x46
        /*004e*/ 	.short	(.L_32 - .L_31)


	//   ....[0]....
.L_31:
        /*0050*/ 	.word	0x00000210


	//   ....[1]....
        /*0054*/ 	.word	0x000002c0


	//   ....[2]....
        /*0058*/ 	.word	0x000008d0


	//----- nvinfo : EIATTR_EXIT_INSTR_OFFSETS
	.align		4
.L_32:
        /*005c*/ 	.byte	0x04, 0x1c
        /*005e*/ 	.short	(.L_34 - .L_33)


	//   ....[0]....
.L_33:
        /*0060*/ 	.word	0x00000920


	//----- nvinfo : EIATTR_CRS_STACK_SIZE
	.align		4
.L_34:
        /*0064*/ 	.byte	0x04, 0x1e
        /*0066*/ 	.short	(.L_36 - .L_35)
.L_35:
        /*0068*/ 	.word	0x00000000


	//----- nvinfo : EIATTR_SW_WAR
	.align		4
.L_36:
        /*006c*/ 	.byte	0x04, 0x36
        /*006e*/ 	.short	(.L_38 - .L_37)
.L_37:
        /*0070*/ 	.word	0x00000008
.L_38:


//--------------------- .nv.info._Z21starvation_libcudacxxv --------------------------
	.section	.nv.info._Z21starvation_libcudacxxv,"",@"SHT_CUDA_INFO"
	.sectionflags	@""
	.align	4


	//----- nvinfo : EIATTR_CUDA_API_VERSION
	.align		4
        /*0000*/ 	.byte	0x04, 0x37
        /*0002*/ 	.short	(.L_40 - .L_39)
.L_39:
        /*0004*/ 	.word	0x00000082


	//----- nvinfo : EIATTR_SPARSE_MMA_MASK
	.align		4
.L_40:
        /*0008*/ 	.byte	0x03, 0x50
        /*000a*/ 	.short	0x0000


	//----- nvinfo : EIATTR_MAXREG_COUNT
	.align		4
        /*000c*/ 	.byte	0x03, 0x1b
        /*000e*/ 	.short	0x00ff


	//----- nvinfo : EIATTR_EXTERNS
	.align		4
        /*0010*/ 	.byte	0x04, 0x0f
        /*0012*/ 	.short	(.L_42 - .L_41)


	//   ....[0]....
	.align		4
.L_41:
        /*0014*/ 	.word	index@(vprintf)


	//----- nvinfo : EIATTR_MERCURY_ISA_VERSION
	.align		4
.L_42:
        /*0018*/ 	.byte	0x03, 0x5f
        /*001a*/ 	.short	0x0101


	//----- nvinfo : EIATTR_INT_WARP_WIDE_INSTR_OFFSETS
	.align		4
        /*001c*/ 	.byte	0x04, 0x31
        /*001e*/ 	.short	(.L_44 - .L_43)


	//   ....[0]....
.L_43:
        /*0020*/ 	.word	0x00000b80


	//   ....[1]....
        /*0024*/ 	.word	0x00000ba0


	//   ....[2]....
        /*0028*/ 	.word	0x00000c50


	//   ....[3]....
        /*002c*/ 	.word	0x00000c70


	//----- nvinfo : EIATTR_VRC_CTA_INIT_COUNT
	.align		4
.L_44:
        /*0030*/ 	.byte	0x02, 0x4a
	.zero		1
	.zero		1


	//----- nvinfo : EIATTR_SYSCALL_OFFSETS
	.align		4
        /*0034*/ 	.byte	0x04, 0x46
        /*0036*/ 	.short	(.L_46 - .L_45)


	//   ....[0]....
.L_45:
        /*0038*/ 	.word	0x000006e0


	//   ....[1]....
        /*003c*/ 	.word	0x00000770


	//   ....[2]....
        /*0040*/ 	.word	0x00000860


	//   ....[3]....
        /*0044*/ 	.word	0x00000dd0


	//----- nvinfo : EIATTR_EXIT_INSTR_OFFSETS
	.align		4
.L_46:
        /*0048*/ 	.byte	0x04, 0x1c
        /*004a*/ 	.short	(.L_48 - .L_47)


	//   ....[0]....
.L_47:
        /*004c*/ 	.word	0x00000de0


	//----- nvinfo : EIATTR_CRS_STACK_SIZE
	.align		4
.L_48:
        /*0050*/ 	.byte	0x04, 0x1e
        /*0052*/ 	.short	(.L_50 - .L_49)
.L_49:
        /*0054*/ 	.word	0x00000000


	//----- nvinfo : EIATTR_SW_WAR
	.align		4
.L_50:
        /*0058*/ 	.byte	0x04, 0x36
        /*005a*/ 	.short	(.L_52 - .L_51)
.L_51:
        /*005c*/ 	.word	0x00000008
.L_52:


//--------------------- .nv.callgraph             --------------------------
	.section	.nv.callgraph,"",@"SHT_CUDA_CALLGRAPH"
	.align	4
	.sectionentsize	8
	.align		4
        /*0000*/ 	.word	0x00000000
	.align		4
        /*0004*/ 	.word	0xffffffff
	.align		4
        /*0008*/ 	.word	index@(_Z17starvation_legacyv)
	.align		4
        /*000c*/ 	.word	index@(vprintf)
	.align		4
        /*0010*/ 	.word	index@(_Z21starvation_libcudacxxv)
	.align		4
        /*0014*/ 	.word	index@(vprintf)
	.align		4
        /*0018*/ 	.word	0x00000000
	.align		4
        /*001c*/ 	.word	0xfffffffe
	.align		4
        /*0020*/ 	.word	0x00000000
	.align		4
        /*0024*/ 	.word	0xfffffffd
	.align		4
        /*0028*/ 	.word	0x00000000
	.align		4
        /*002c*/ 	.word	0xfffffffc


//--------------------- .nv.constant4             --------------------------
	.section	.nv.constant4,"a",@progbits
	.align	8
	.align		8
.nv.constant4:
        /*0000*/ 	.dword	vprintf
	.align		8
        /*0008*/ 	.dword	lock
	.align		8
        /*0010*/ 	.dword	mask
	.align		8
        /*0018*/ 	.dword	clobber
	.align		8
        /*0020*/ 	.dword	$str
	.align		8
        /*0028*/ 	.dword	$str$1
	.align		8
        /*0030*/ 	.dword	$str$2
	.align		8
        /*0038*/ 	.dword	$str$3
	.align		8
        /*0040*/ 	.dword	$str$4
	.align		8
        /*0048*/ 	.dword	$str$5


//--------------------- .text._Z17starvation_legacyv --------------------------
	.section	.text._Z17starvation_legacyv,"ax",@progbits
	.align	128
        .global         _Z17starvation_legacyv
        .type           _Z17starvation_legacyv,@function
        .size           _Z17starvation_legacyv,(.L_x_41 - _Z17starvation_legacyv)
        .other          _Z17starvation_legacyv,@"STO_CUDA_ENTRY STV_DEFAULT"
_Z17starvation_legacyv:
.text._Z17starvation_legacyv:
[----:B------:R-:W0:Y:S01]  /*0000*/  LDC R1, c[0x0][0x37c] ;  /* 0x0000df00ff017b82 */ /* 0x000e220000000800 */
[----:B------:R-:W1:Y:S07]  /*0010*/  S2R R18, SR_TID.X ;  /* 0x0000000000127919 */ /* 0x000e6e0000002100 */
[----:B------:R-:W2:Y:S01]  /*0020*/  S2UR UR5, SR_CgaCtaId ;  /* 0x00000000000579c3 */ /* 0x000ea20000008800 */
[----:B------:R-:W-:Y:S01]  /*0030*/  UMOV UR4, 0x400 ;  /* 0x0000040000047882 */ /* 0x000fe20000000000 */
[----:B0-----:R-:W-:Y:S01]  /*0040*/  VIADD R1, R1, 0xfffffff8 ;  /* 0xfffffff801017836 */ /* 0x001fe20000000000 */
[----:B------:R-:W-:Y:S01]  /*0050*/  BSSY B0, `(.L_x_0) ;  /* 0x0000011000007945 */ /* 0x000fe20003800000 */
[----:B------:R-:W-:Y:S01]  /*0060*/  IMAD.MOV.U32 R5, RZ, RZ, 0x1 ;  /* 0x00000001ff057424 */ /* 0x000fe200078e00ff */
[----:B--2---:R-:W-:Y:S01]  /*0070*/  ULEA UR36, UR5, UR4, 0x18 ;  /* 0x0000000405247291 */ /* 0x004fe2000f8ec0ff */
[----:B------:R-:W0:Y:S01]  /*0080*/  LDCU UR4, c[0x0][0x2f8] ;  /* 0x00005f00ff0477ac */ /* 0x000e220008000800 */
[----:B------:R-:W2:Y:S01]  /*0090*/  LDCU UR5, c[0x0][0x2fc] ;  /* 0x00005f80ff0577ac */ /* 0x000ea20008000800 */
[----:B-1----:R-:W-:-:S13]  /*00a0*/  ISETP.NE.AND P0, PT, R18, RZ, PT ;  /* 0x000000ff1200720c */ /* 0x002fda0003f05270 */
[----:B------:R-:W-:Y:S04]  /*00b0*/  @!P0 STS [UR36+0x8], RZ ;  /* 0x000008ffff008988 */ /* 0x000fe80008000824 */
[----:B------:R-:W-:Y:S01]  /*00c0*/  @!P0 STS.64 [UR36], RZ ;  /* 0x000000ffff008988 */ /* 0x000fe20008000a24 */
[----:B------:R-:W-:Y:S01]  /*00d0*/  BAR.SYNC.DEFER_BLOCKING 0x0 ;  /* 0x0000000000007b1d */ /* 0x000fe20000010000 */
[----:B0-----:R-:W-:-:S05]  /*00e0*/  IADD3 R16, P0, PT, R1, UR4, RZ ;  /* 0x0000000401107c10 */ /* 0x001fca000ff1e0ff */
[----:B--2---:R-:W-:-:S08]  /*00f0*/  IMAD.X R2, RZ, RZ, UR5, P0 ;  /* 0x00000005ff027e24 */ /* 0x004fd000080e06ff */
.L_x_1:
[----:B------:R-:W-:Y:S01]  /*0100*/  IMAD.U32 R0, RZ, RZ, UR36 ;  /* 0x00000024ff007e24 */ /* 0x000fe2000f8e00ff */
[----:B------:R-:W-:Y:S05]  /*0110*/  YIELD ;  /* 0x0000000000007946 */ /* 0x000fea0003800000 */
[----:B------:R-:W-:-:S05]  /*0120*/  IMAD.MOV.U32 R4, RZ, RZ, RZ ;  /* 0x000000ffff047224 */ /* 0x000fca00078e00ff */
[----:B------:R-:W0:Y:S02]  /*0130*/  ATOMS.CAS R0, [R0], R4, R5 ;  /* 0x000000040000738d */ /* 0x000e240000000005 */
[----:B0-----:R-:W-:-:S13]  /*0140*/  ISETP.NE.AND P0, PT, R0, 0x1, PT ;  /* 0x000000010000780c */ /* 0x001fda0003f05270 */
[----:B------:R-:W-:Y:S05]  /*0150*/  @!P0 BRA `(.L_x_1) ;  /* 0xfffffffc00e88947 */ /* 0x000fea000383ffff */
[----:B------:R-:W-:Y:S05]  /*0160*/  BSYNC B0 ;  /* 0x0000000000007941 */ /* 0x000fea0003800000 */
.L_x_0:
[----:B------:R-:W-:Y:S01]  /*0170*/  MOV R0, 0x0 ;  /* 0x0000000000007802 */ /* 0x000fe20000000f00 */
[----:B------:R0:W-:Y:S01]  /*0180*/  STL [R1], R18 ;  /* 0x0000001201007387 */ /* 0x0001e20000100800 */
[----:B------:R-:W1:Y:S01]  /*0190*/  LDCU.64 UR4, c[0x4][0x40] ;  /* 0x01000800ff0477ac */ /* 0x000e620008000a00 */
[----:B------:R-:W-:Y:S01]  /*01a0*/  MOV R6, R16 ;  /* 0x0000001000067202 */ /* 0x000fe20000000f00 */
[----:B------:R0:W2:Y:S01]  /*01b0*/  LDC.64 R8, c[0x4][R0] ;  /* 0x0100000000087b82 */ /* 0x0000a20000000a00 */
[----:B------:R-:W-:Y:S02]  /*01c0*/  IMAD.MOV.U32 R7, RZ, RZ, R2 ;  /* 0x000000ffff077224 */ /* 0x000fe400078e0002 */
[----:B-1----:R-:W-:Y:S02]  /*01d0*/  IMAD.U32 R4, RZ, RZ, UR4 ;  /* 0x00000004ff047e24 */ /* 0x002fe4000f8e00ff */
[----:B------:R-:W-:Y:S01]  /*01e0*/  IMAD.U32 R5, RZ, RZ, UR5 ;  /* 0x00000005ff057e24 */ /* 0x000fe2000f8e00ff */
[----:B0-----:R-:W-:Y:S06]  /*01f0*/  BSSY B6, `(.L_x_2) ;  /* 0x0000063000067945 */ /* 0x001fec0003800000 */
[----:B------:R-:W-:-:S07]  /*0200*/  LEPC R20, `(.L_x_3) ;  /* 0x000000001014794e */ /* 0x000fce0000000000 */
[----:B--2---:R-:W-:Y:S05]  /*0210*/  CALL.ABS.NOINC R8 ;  /* 0x0000000008007343 */ /* 0x004fea0003c00000 */
.L_x_3:
[----:B------:R-:W-:Y:S01]  /*0220*/  MOV R0, 0x0 ;  /* 0x0000000000007802 */ /* 0x000fe20000000f00 */
[----:B------:R0:W-:Y:S01]  /*0230*/  STL [R1], R18 ;  /* 0x0000001201007387 */ /* 0x0001e20000100800 */
[----:B------:R-:W-:Y:S05]  /*0240*/  YIELD ;  /* 0x0000000000007946 */ /* 0x000fea0003800000 */
[----:B------:R0:W1:Y:S01]  /*0250*/  LDC.64 R8, c[0x4][R0] ;  /* 0x0100000000087b82 */ /* 0x0000620000000a00 */
[----:B------:R-:W2:Y:S01]  /*0260*/  LDCU.64 UR4, c[0x4][0x48] ;  /* 0x01000900ff0477ac */ /* 0x000ea20008000a00 */
[----:B------:R-:W-:Y:S02]  /*0270*/  IMAD.MOV.U32 R6, RZ, RZ, R16 ;  /* 0x000000ffff067224 */ /* 0x000fe400078e0010 */
[----:B------:R-:W-:-:S02]  /*0280*/  IMAD.MOV.U32 R7, RZ, RZ, R2 ;  /* 0x000000ffff077224 */ /* 0x000fc400078e0002 */
[----:B--2---:R-:W-:Y:S02]  /*0290*/  IMAD.U32 R4, RZ, RZ, UR4 ;  /* 0x00000004ff047e24 */ /* 0x004fe4000f8e00ff */
[----:B0-----:R-:W-:-:S07]  /*02a0*/  IMAD.U32 R5, RZ, RZ, UR5 ;  /* 0x00000005ff057e24 */ /* 0x001fce000f8e00ff */
[----:B------:R-:W-:-:S07]  /*02b0*/  LEPC R20, `(.L_x_4) ;  /* 0x000000001014794e */ /* 0x000fce0000000000 */
[----:B-1----:R-:W-:Y:S05]  /*02c0*/  CALL.ABS.NOINC R8 ;  /* 0x0000000008007343 */ /* 0x002fea0003c00000 */
.L_x_4:
[----:B------:R-:W0:Y:S01]  /*02d0*/  S2UR UR6, SR_CgaCtaId ;  /* 0x00000000000679c3 */ /* 0x000e220000008800 */
[----:B------:R-:W-:Y:S01]  /*02e0*/  UMOV UR5, 0x400 ;  /* 0x0000040000057882 */ /* 0x000fe20000000000 */
[----:B------:R-:W-:Y:S01]  /*02f0*/  BSSY.RECONVERGENT B0, `(.L_x_5) ;  /* 0x0000026000007945 */ /* 0x000fe20003800200 */
[----:B------:R-:W-:Y:S01]  /*0300*/  UIADD3 UR4, UPT, UPT, UR5, 0x8, URZ ;  /* 0x0000000805047890 */ /* 0x000fe2000fffe0ff */
[----:B------:R-:W-:Y:S01]  /*0310*/  IMAD.MOV.U32 R0, RZ, RZ, RZ ;  /* 0x000000ffff007224 */ /* 0x000fe200078e00ff */
[----:B0-----:R-:W-:Y:S02]  /*0320*/  ULEA UR5, UR6, UR5, 0x18 ;  /* 0x0000000506057291 */ /* 0x001fe4000f8ec0ff */
[----:B------:R-:W-:-:S07]  /*0330*/  ULEA UR4, UR6, UR4, 0x18 ;  /* 0x0000000406047291 */ /* 0x000fce000f8ec0ff */
[----:B------:R-:W-:Y:S04]  /*0340*/  ATOMS.EXCH RZ, [UR5], RZ ;  /* 0x000000ffffff798c */ /* 0x000fe8000c000005 */
[----:B------:R-:W0:Y:S02]  /*0350*/  ATOMS.OR R3, [UR4], RZ ;  /* 0x000000ffff03798c */ /* 0x000e24000b000004 */
.L_x_8:
[----:B------:R-:W1:Y:S01]  /*0360*/  MUFU.RCP64H R5, 10000000 ;  /* 0x416312d000057908 */ /* 0x000e620000001800 */
[----:B------:R-:W-:Y:S02]  /*0370*/  HFMA2 R9, -RZ, RZ, 2.693359375, 0.00083160400390625 ;  /* 0x416312d0ff097431 */ /* 0x000fe400000001ff */
[----:B------:R-:W-:Y:S01]  /*0380*/  IMAD.MOV.U32 R8, RZ, RZ, 0x0 ;  /* 0x00000000ff087424 */ /* 0x000fe200078e00ff */
[----:B------:R-:W-:Y:S01]  /*0390*/  BSSY.RECONVERGENT B1, `(.L_x_6) ;  /* 0x0000019000017945 */ /* 0x000fe20003800200 */
[----:B------:R-:W-:Y:S02]  /*03a0*/  IMAD.MOV.U32 R4, RZ, RZ, 0x1 ;  /* 0x00000001ff047424 */ /* 0x000fe400078e00ff */
[----:B------:R-:W-:Y:S02]  /*03b0*/  VIADD R0, R0, 0x1 ;  /* 0x0000000100007836 */ /* 0x000fe40000000000 */
[----:B------:R-:W-:-:S04]  /*03c0*/  IMAD.MOV.U32 R12, RZ, RZ, 0xd ;  /* 0x0000000dff0c7424 */ /* 0x000fc800078e00ff */
[----:B0-----:R-:W-:Y:S01]  /*03d0*/  IMAD R3, R3, R12, 0x1 ;  /* 0x0000000103037424 */ /* 0x001fe200078e020c */
[----:B-1----:R-:W-:-:S08]  /*03e0*/  DFMA R6, R4, -R8, 1 ;  /* 0x3ff000000406742b */ /* 0x002fd00000000808 */
[----:B------:R-:W-:-:S08]  /*03f0*/  DFMA R6, R6, R6, R6 ;  /* 0x000000060606722b */ /* 0x000fd00000000006 */
[----:B------:R-:W-:Y:S02]  /*0400*/  DFMA R4, R4, R6, R4 ;  /* 0x000000060404722b */ /* 0x000fe40000000004 */
[----:B------:R-:W0:Y:S06]  /*0410*/  I2F.F64.U32 R6, R0 ;  /* 0x0000000000067312 */ /* 0x000e2c0000201800 */
[----:B------:R-:W-:-:S08]  /*0420*/  DFMA R8, R4, -R8, 1 ;  /* 0x3ff000000408742b */ /* 0x000fd00000000808 */
[----:B------:R-:W-:Y:S01]  /*0430*/  DFMA R4, R4, R8, R4 ;  /* 0x000000080404722b */ /* 0x000fe20000000004 */
[----:B0-----:R-:W-:-:S07]  /*0440*/  FSETP.GEU.AND P1, PT, |R7|, 6.5827683646048100446e-37, PT ;  /* 0x036000000700780b */ /* 0x001fce0003f2e200 */
[----:B------:R-:W-:-:S08]  /*0450*/  DMUL R8, R6, R4 ;  /* 0x0000000406087228 */ /* 0x000fd00000000000 */
[----:B------:R-:W-:-:S08]  /*0460*/  DFMA R10, R8, -10000000, R6 ;  /* 0xc16312d0080a782b */ /* 0x000fd00000000006 */
[----:B------:R-:W-:Y:S01]  /*0470*/  DFMA R4, R4, R10, R8 ;  /* 0x0000000a0404722b */ /* 0x000fe20000000008 */
[----:B------:R-:W-:-:S04]  /*0480*/  IMAD.HI.U32 R8, R3, 0x16505aa9, RZ ;  /* 0x16505aa903087827 */ /* 0x000fc800078e00ff */
[----:B------:R-:W-:-:S05]  /*0490*/  IMAD.IADD R9, R3, 0x1, -R8 ;  /* 0x0000000103097824 */ /* 0x000fca00078e0a08 */
[----:B------:R-:W-:Y:S01]  /*04a0*/  FFMA R10, RZ, 14.1920928955078125, R5 ;  /* 0x416312d0ff0a7823 */ /* 0x000fe20000000005 */
[----:B------:R-:W-:-:S04]  /*04b0*/  LEA.HI R9, R9, R8, RZ, 0x1f ;  /* 0x0000000809097211 */ /* 0x000fc800078ff8ff */
[----:B------:R-:W-:Y:S02]  /*04c0*/  FSETP.GT.AND P0, PT, |R10|, 1.469367938527859385e-39, PT ;  /* 0x001000000a00780b */ /* 0x000fe40003f04200 */
[----:B------:R-:W-:-:S05]  /*04d0*/  SHF.R.U32.HI R8, RZ, 0x1a, R9 ;  /* 0x0000001aff087819 */ /* 0x000fca0000011609 */
[----:B------:R-:W-:-:S06]  /*04e0*/  IMAD R3, R8, -0x75bcd15, R3 ;  /* 0xf8a432eb08037824 */ /* 0x000fcc00078e0203 */
[----:B------:R-:W-:Y:S05]  /*04f0*/  @P0 BRA P1, `(.L_x_7) ;  /* 0x0000000000080947 */ /* 0x000fea0000800000 */
[----:B------:R-:W-:-:S07]  /*0500*/  MOV R10, 0x520 ;  /* 0x00000520000a7802 */ /* 0x000fce0000000f00 */
[----:B------:R-:W-:Y:S05]  /*0510*/  CALL.REL.NOINC `($__internal_0_$__cuda_sm20_div_rn_f64_full) ;  /* 0x0000000400047944 */ /* 0x000fea0003c00000 */
.L_x_7:
[----:B------:R-:W-:Y:S05]  /*0520*/  BSYNC.RECONVERGENT B1 ;  /* 0x0000000000017941 */ /* 0x000fea0003800200 */
.L_x_6:
[----:B------:R-:W-:-:S14]  /*0530*/  DSETP.GEU.AND P0, PT, R4, 1, PT ;  /* 0x3ff000000400742a */ /* 0x000fdc0003f0e000 */
[----:B------:R-:W-:Y:S05]  /*0540*/  @!P0 BRA `(.L_x_8) ;  /* 0xfffffffc00848947 */ /* 0x000fea000383ffff */
[----:B------:R-:W-:Y:S05]  /*0550*/  BSYNC.RECONVERGENT B0 ;  /* 0x0000000000007941 */ /* 0x000fea0003800200 */
.L_x_5:
[----:B------:R-:W0:Y:S01]  /*0560*/  S2R R9, SR_LANEID ;  /* 0x0000000000097919 */ /* 0x000e220000000000 */
[----:B------:R-:W-:Y:S01]  /*0570*/  IMAD.IADD R3, R3, 0x1, R18 ;  /* 0x0000000103037824 */ /* 0x000fe200078e0212 */
[----:B------:R-:W-:Y:S01]  /*0580*/  VOTE.ANY R6, PT, PT ;  /* 0x0000000000067806 */ /* 0x000fe200038e0100 */
[----:B------:R-:W1:Y:S02]  /*0590*/  S2R R11, SR_CgaCtaId ;  /* 0x00000000000b7919 */ /* 0x000e640000008800 */
[----:B------:R-:W2:Y:S01]  /*05a0*/  REDUX.SUM UR4, R3 ;  /* 0x00000000030473c4 */ /* 0x000ea2000000c000 */
[----:B------:R-:W0:Y:S01]  /*05b0*/  FLO.U32 R0, R6 ;  /* 0x0000000600007300 */ /* 0x000e2200000e0000 */
[----:B------:R-:W-:Y:S02]  /*05c0*/  MOV R8, 0x400 ;  /* 0x0000040000087802 */ /* 0x000fe40000000f00 */
[----:B------:R-:W-:Y:S02]  /*05d0*/  ISETP.EQ.U32.AND P1, PT, R6, -0x1, PT ;  /* 0xffffffff0600780c */ /* 0x000fe40003f22070 */
[----:B------:R-:W-:Y:S01]  /*05e0*/  IADD3 R4, PT, PT, R8, 0x4, RZ ;  /* 0x0000000408047810 */ /* 0x000fe20007ffe0ff */
[----:B--2---:R-:W-:Y:S01]  /*05f0*/  IMAD.U32 R7, RZ, RZ, UR4 ;  /* 0x00000004ff077e24 */ /* 0x004fe2000f8e00ff */
[----:B0-----:R-:W-:Y:S01]  /*0600*/  ISETP.EQ.U32.AND P0, PT, R0, R9, PT ;  /* 0x000000090000720c */ /* 0x001fe20003f02070 */
[----:B------:R-:W-:Y:S01]  /*0610*/  VIADD R0, R8, 0x8 ;  /* 0x0000000808007836 */ /* 0x000fe20000000000 */
[----:B-1----:R-:W-:-:S04]  /*0620*/  LEA R5, R11, R4, 0x18 ;  /* 0x000000040b057211 */ /* 0x002fc800078ec0ff */
[----:B------:R-:W-:-:S07]  /*0630*/  LEA R0, R11, R0, 0x18 ;  /* 0x000000000b007211 */ /* 0x000fce00078ec0ff */
[----:B------:R0:W-:Y:S04]  /*0640*/  @P0 ATOMS.ADD RZ, [R0], R7 ;  /* 0x0000000700ff038c */ /* 0x0001e80000000000 */
[----:B------:R0:W1:Y:S01]  /*0650*/  @!P1 ATOMS.ADD R3, [R5], R18 ;  /* 0x000000120503938c */ /* 0x0000620000000000 */
[----:B------:R-:W-:Y:S05]  /*0660*/  @!P1 BRA `(.L_x_9) ;  /* 0x0000000000409947 */ /* 0x000fea0003800000 */
[----:B-1----:R-:W1:Y:S01]  /*0670*/  SHFL.UP P0, R3, R18, 0x1, RZ ;  /* 0x0420000012037989 */ /* 0x002e6200000000ff */
[----:B------:R-:W-:Y:S01]  /*0680*/  IMAD.MOV.U32 R4, RZ, RZ, R18 ;  /* 0x000000ffff047224 */ /* 0x000fe200078e0012 */
[----:B------:R-:W-:Y:S01]  /*0690*/  ISETP.EQ.U32.AND P1, PT, R9, 0x1f, PT ;  /* 0x0000001f0900780c */ /* 0x000fe20003f22070 */
[----:B-1----:R-:W-:-:S05]  /*06a0*/  @P0 IMAD.IADD.U32 R4, R18, 0x1, R3 ;  /* 0x0000000112040824 */ /* 0x002fca00078e0003 */
[----:B------:R-:W1:Y:S02]  /*06b0*/  SHFL.UP P0, R3, R4, 0x2, RZ ;  /* 0x0440000004037989 */ /* 0x000e6400000000ff */
[----:B-1----:R-:W-:-:S05]  /*06c0*/  @P0 IMAD.IADD.U32 R4, R4, 0x1, R3 ;  /* 0x0000000104040824 */ /* 0x002fca00078e0003 */
[----:B------:R-:W1:Y:S02]  /*06d0*/  SHFL.UP P0, R3, R4, 0x4, RZ ;  /* 0x0480000004037989 */ /* 0x000e6400000000ff */
[----:B-1----:R-:W-:-:S05]  /*06e0*/  @P0 IMAD.IADD.U32 R4, R4, 0x1, R3 ;  /* 0x0000000104040824 */ /* 0x002fca00078e0003 */
[----:B------:R-:W1:Y:S02]  /*06f0*/  SHFL.UP P0, R3, R4, 0x8, RZ ;  /* 0x0500000004037989 */ /* 0x000e6400000000ff */
[----:B-1----:R-:W-:-:S05]  /*0700*/  @P0 IMAD.IADD.U32 R4, R4, 0x1, R3 ;  /* 0x0000000104040824 */ /* 0x002fca00078e0003 */
[----:B------:R-:W1:Y:S02]  /*0710*/  SHFL.UP P0, R3, R4, 0x10, RZ ;  /* 0x0600000004037989 */ /* 0x000e6400000000ff */
[----:B-1----:R-:W-:-:S05]  /*0720*/  @P0 IADD3 R4, PT, PT, R4, R3, RZ ;  /* 0x0000000304040210 */ /* 0x002fca0007ffe0ff */
[----:B0-----:R-:W0:Y:S04]  /*0730*/  @P1 ATOMS.ADD R5, [R5], R4 ;  /* 0x000000040505138c */ /* 0x001e280000000000 */
[----:B------:R-:W-:Y:S04]  /*0740*/  SHFL.UP P0, R6, R4, 0x1, RZ ;  /* 0x0420000004067989 */ /* 0x000fe800000000ff */
[----:B0-----:R-:W0:Y:S02]  /*0750*/  SHFL.IDX PT, R3, R5, 0x1f, 0x1f ;  /* 0x03e01f0005037f89 */ /* 0x001e2400000e0000 */
[----:B0-----:R-:W-:-:S07]  /*0760*/  @P0 IMAD.IADD.U32 R3, R3, 0x1, R6 ;  /* 0x0000000103030824 */ /* 0x001fce00078e0006 */
.L_x_9:
[----:B------:R-:W-:Y:S01]  /*0770*/  BSSY B0, `(.L_x_10) ;  /* 0x0000008000007945 */ /* 0x000fe20003800000 */
[----:B0-----:R-:W-:Y:S01]  /*0780*/  IMAD.MOV.U32 R5, RZ, RZ, 0x1 ;  /* 0x00000001ff057424 */ /* 0x001fe200078e00ff */
[----:B------:R-:W-:-:S07]  /*0790*/  LEA R8, R11, R8, 0x18 ;  /* 0x000000080b087211 */ /* 0x000fce00078ec0ff */
.L_x_11:
[----:B------:R-:W-:Y:S01]  /*07a0*/  IMAD.MOV.U32 R4, RZ, RZ, RZ ;  /* 0x000000ffff047224 */ /* 0x000fe200078e00ff */
[----:B------:R-:W-:Y:S05]  /*07b0*/  YIELD ;  /* 0x0000000000007946 */ /* 0x000fea0003800000 */
[----:B------:R-:W0:Y:S02]  /*07c0*/  ATOMS.CAS R4, [R8], R4, R5 ;  /* 0x000000040804738d */ /* 0x000e240000000005 */
[----:B0-----:R-:W-:-:S13]  /*07d0*/  ISETP.NE.AND P0, PT, R4, 0x1, PT ;  /* 0x000000010400780c */ /* 0x001fda0003f05270 */
[----:B------:R-:W-:Y:S05]  /*07e0*/  @!P0 BRA `(.L_x_11) ;  /* 0xfffffffc00ec8947 */ /* 0x000fea000383ffff */
[----:B------:R-:W-:Y:S05]  /*07f0*/  BSYNC B0 ;  /* 0x0000000000007941 */ /* 0x000fea0003800000 */
.L_x_10:
[----:B-1----:R-:W-:-:S13]  /*0800*/  ISETP.NE.AND P0, PT, R3, RZ, PT ;  /* 0x000000ff0300720c */ /* 0x002fda0003f05270 */
[----:B------:R-:W-:Y:S05]  /*0810*/  @!P0 BRA `(.L_x_3) ;  /* 0xfffffff800808947 */ /* 0x000fea000383ffff */
[----:B------:R-:W-:Y:S05]  /*0820*/  BSYNC B6 ;  /* 0x0000000000067941 */ /* 0x000fea0003800000 */
.L_x_2:
[----:B------:R-:W0:Y:S01]  /*0830*/  ATOMS.OR R0, [R0], RZ ;  /* 0x000000ff0000738c */ /* 0x000e220003000000 */
[----:B------:R-:W-:Y:S01]  /*0840*/  MOV R3, 0x0 ;  /* 0x0000000000037802 */ /* 0x000fe20000000f00 */
[----:B------:R-:W1:Y:S01]  /*0850*/  LDCU.64 UR4, c[0x4][0x38] ;  /* 0x01000700ff0477ac */ /* 0x000e620008000a00 */
[----:B------:R-:W-:Y:S01]  /*0860*/  IMAD.MOV.U32 R6, RZ, RZ, R16 ;  /* 0x000000ffff067224 */ /* 0x000fe200078e0010 */
[----:B------:R-:W-:Y:S01]  /*0870*/  MOV R7, R2 ;  /* 0x0000000200077202 */ /* 0x000fe20000000f00 */
[----:B------:R2:W3:Y:S01]  /*0880*/  LDC.64 R8, c[0x4][R3] ;  /* 0x0100000003087b82 */ /* 0x0004e20000000a00 */
[----:B-1----:R-:W-:Y:S02]  /*0890*/  IMAD.U32 R4, RZ, RZ, UR4 ;  /* 0x00000004ff047e24 */ /* 0x002fe4000f8e00ff */
[----:B------:R-:W-:Y:S01]  /*08a0*/  IMAD.U32 R5, RZ, RZ, UR5 ;  /* 0x00000005ff057e24 */ /* 0x000fe2000f8e00ff */
[----:B0-----:R2:W-:Y:S06]  /*08b0*/  STL [R1], R0 ;  /* 0x0000000001007387 */ /* 0x0015ec0000100800 */
[----:B------:R-:W-:-:S07]  /*08c0*/  LEPC R20, `(.L_x_12) ;  /* 0x000000001014794e */ /* 0x000fce0000000000 */
[----:B--23--:R-:W-:Y:S05]  /*08d0*/  CALL.ABS.NOINC R8 ;  /* 0x0000000008007343 */ /* 0x00cfea0003c00000 */
.L_x_12:
[----:B------:R-:W0:Y:S01]  /*08e0*/  S2UR UR5, SR_CgaCtaId ;  /* 0x00000000000579c3 */ /* 0x000e220000008800 */
[----:B------:R-:W-:Y:S02]  /*08f0*/  UMOV UR4, 0x400 ;  /* 0x0000040000047882 */ /* 0x000fe40000000000 */
[----:B0-----:R-:W-:-:S09]  /*0900*/  ULEA UR4, UR5, UR4, 0x18 ;  /* 0x0000000405047291 */ /* 0x001fd2000f8ec0ff */
[----:B------:R-:W-:Y:S01]  /*0910*/  ATOMS.EXCH RZ, [UR4], RZ ;  /* 0x000000ffffff798c */ /* 0x000fe2000c000004 */
[----:B------:R-:W-:Y:S05]  /*0920*/  EXIT ;  /* 0x000000000000794d */ /* 0x000fea0003800000 */
        .weak           $__internal_0_$__cuda_sm20_div_rn_f64_full
        .type           $__internal_0_$__cuda_sm20_div_rn_f64_full,@function
        .size           $__internal_0_$__cuda_sm20_div_rn_f64_full,(.L_x_41 - $__internal_0_$__cuda_sm20_div_rn_f64_full)
$__internal_0_$__cuda_sm20_div_rn_f64_full:
[----:B------:R-:W-:Y:S01]  /*0930*/  IMAD.MOV.U32 R5, RZ, RZ, 0x3ff312d0 ;  /* 0x3ff312d0ff057424 */ /* 0x000fe200078e00ff */
[C---:B------:R-:W-:Y:S01]  /*0940*/  FSETP.GEU.AND P1, PT, |R7|.reuse, 1.469367938527859385e-39, PT ;  /* 0x001000000700780b */ /* 0x040fe20003f2e200 */
[----:B------:R-:W-:Y:S01]  /*0950*/  IMAD.MOV.U32 R4, RZ, RZ, 0x0 ;  /* 0x00000000ff047424 */ /* 0x000fe200078e00ff */
[----:B------:R-:W-:Y:S01]  /*0960*/  LOP3.LUT R11, R7, 0x7ff00000, RZ, 0xc0, !PT ;  /* 0x7ff00000070b7812 */ /* 0x000fe200078ec0ff */
[----:B------:R-:W0:Y:S01]  /*0970*/  MUFU.RCP64H R13, R5 ;  /* 0x00000005000d7308 */ /* 0x000e220000001800 */
[----:B------:R-:W-:Y:S01]  /*0980*/  IMAD.MOV.U32 R12, RZ, RZ, 0x1 ;  /* 0x00000001ff0c7424 */ /* 0x000fe200078e00ff */
[----:B------:R-:W-:Y:S01]  /*0990*/  BSSY.RECONVERGENT B2, `(.L_x_13) ;  /* 0x0000045000027945 */ /* 0x000fe20003800200 */
[----:B------:R-:W-:Y:S01]  /*09a0*/  IMAD.MOV.U32 R17, RZ, RZ, 0x1ca00000 ;  /* 0x1ca00000ff117424 */ /* 0x000fe200078e00ff */
[----:B------:R-:W-:Y:S01]  /*09b0*/  ISETP.GE.U32.AND P0, PT, R11, 0x41600000, PT ;  /* 0x416000000b00780c */ /* 0x000fe20003f06070 */
[----:B------:R-:W-:Y:S01]  /*09c0*/  IMAD.MOV.U32 R22, RZ, RZ, 0x41600000 ;  /* 0x41600000ff167424 */ /* 0x000fe200078e00ff */
[----:B------:R-:W-:-:S02]  /*09d0*/  MOV R19, R11 ;  /* 0x0000000b00137202 */ /* 0x000fc40000000f00 */
[----:B------:R-:W-:Y:S01]  /*09e0*/  SEL R17, R17, 0x63400000, !P0 ;  /* 0x6340000011117807 */ /* 0x000fe20004000000 */
[----:B------:R-:W-:-:S03]  /*09f0*/  VIADD R24, R22, 0xffffffff ;  /* 0xffffffff16187836 */ /* 0x000fc60000000000 */
[----:B------:R-:W-:-:S04]  /*0a00*/  @!P1 LOP3.LUT R20, R17, 0x80000000, R7, 0xf8, !PT ;  /* 0x8000000011149812 */ /* 0x000fc800078ef807 */
[----:B------:R-:W-:Y:S01]  /*0a10*/  @!P1 LOP3.LUT R21, R20, 0x100000, RZ, 0xfc, !PT ;  /* 0x0010000014159812 */ /* 0x000fe200078efcff */
[----:B0-----:R-:W-:Y:S01]  /*0a20*/  DFMA R8, R12, -R4, 1 ;  /* 0x3ff000000c08742b */ /* 0x001fe20000000804 */
[----:B------:R-:W-:-:S07]  /*0a30*/  @!P1 IMAD.MOV.U32 R20, RZ, RZ, RZ ;  /* 0x000000ffff149224 */ /* 0x000fce00078e00ff */
[----:B------:R-:W-:-:S08]  /*0a40*/  DFMA R8, R8, R8, R8 ;  /* 0x000000080808722b */ /* 0x000fd00000000008 */
[----:B------:R-:W-:Y:S01]  /*0a50*/  DFMA R12, R12, R8, R12 ;  /* 0x000000080c0c722b */ /* 0x000fe2000000000c */
[----:B------:R-:W-:Y:S01]  /*0a60*/  LOP3.LUT R9, R17, 0x800fffff, R7, 0xf8, !PT ;  /* 0x800fffff11097812 */ /* 0x000fe200078ef807 */
[----:B------:R-:W-:-:S06]  /*0a70*/  IMAD.MOV.U32 R8, RZ, RZ, R6 ;  /* 0x000000ffff087224 */ /* 0x000fcc00078e0006 */
[----:B------:R-:W-:Y:S02]  /*0a80*/  DFMA R14, R12, -R4, 1 ;  /* 0x3ff000000c0e742b */ /* 0x000fe40000000804 */
[----:B------:R-:W-:-:S06]  /*0a90*/  @!P1 DFMA R8, R8, 2, -R20 ;  /* 0x400000000808982b */ /* 0x000fcc0000000814 */
[----:B------:R-:W-:-:S04]  /*0aa0*/  DFMA R12, R12, R14, R12 ;  /* 0x0000000e0c0c722b */ /* 0x000fc8000000000c */
[----:B------:R-:W-:-:S04]  /*0ab0*/  @!P1 LOP3.LUT R19, R9, 0x7ff00000, RZ, 0xc0, !PT ;  /* 0x7ff0000009139812 */ /* 0x000fc800078ec0ff */
[----:B------:R-:W-:Y:S01]  /*0ac0*/  DMUL R14, R12, R8 ;  /* 0x000000080c0e7228 */ /* 0x000fe20000000000 */
[----:B------:R-:W-:-:S05]  /*0ad0*/  VIADD R23, R19, 0xffffffff ;  /* 0xffffffff13177836 */ /* 0x000fca0000000000 */
[----:B------:R-:W-:Y:S02]  /*0ae0*/  ISETP.GT.U32.AND P0, PT, R23, 0x7feffffe, PT ;  /* 0x7feffffe1700780c */ /* 0x000fe40003f04070 */
[----:B------:R-:W-:Y:S02]  /*0af0*/  DFMA R20, R14, -R4, R8 ;  /* 0x800000040e14722b */ /* 0x000fe40000000008 */
[----:B------:R-:W-:-:S06]  /*0b00*/  ISETP.GT.U32.OR P0, PT, R24, 0x7feffffe, P0 ;  /* 0x7feffffe1800780c */ /* 0x000fcc0000704470 */
[----:B------:R-:W-:-:S07]  /*0b10*/  DFMA R12, R12, R20, R14 ;  /* 0x000000140c0c722b */ /* 0x000fce000000000e */
[----:B------:R-:W-:Y:S05]  /*0b20*/  @P0 BRA `(.L_x_14) ;  /* 0x0000000000680947 */ /* 0x000fea0003800000 */
[----:B------:R-:W-:-:S05]  /*0b30*/  IMAD.MOV.U32 R6, RZ, RZ, 0x41600000 ;  /* 0x41600000ff067424 */ /* 0x000fca00078e00ff */
[----:B------:R-:W-:-:S04]  /*0b40*/  VIADDMNMX R11, R11, -R6, 0xb9600000, !PT ;  /* 0xb96000000b0b7446 */ /* 0x000fc80007800906 */
[----:B------:R-:W-:-:S05]  /*0b50*/  VIMNMX R6, PT, PT, R11, 0x46a00000, PT ;  /* 0x46a000000b067848 */ /* 0x000fca0003fe0100 */
[----:B------:R-:W-:Y:S01]  /*0b60*/  IMAD.IADD R17, R6, 0x1, -R17 ;  /* 0x0000000106117824 */ /* 0x000fe200078e0a11 */
[----:B------:R-:W-:-:S03]  /*0b70*/  MOV R6, RZ ;  /* 0x000000ff00067202 */ /* 0x000fc60000000f00 */
[----:B------:R-:W-:-:S06]  /*0b80*/  VIADD R7, R17, 0x7fe00000 ;  /* 0x7fe0000011077836 */ /* 0x000fcc0000000000 */
[----:B------:R-:W-:-:S10]  /*0b90*/  DMUL R14, R12, R6 ;  /* 0x000000060c0e7228 */ /* 0x000fd40000000000 */
[----:B------:R-:W-:-:S13]  /*0ba0*/  FSETP.GTU.AND P0, PT, |R15|, 1.469367938527859385e-39, PT ;  /* 0x001000000f00780b */ /* 0x000fda0003f0c200 */
[----:B------:R-:W-:Y:S05]  /*0bb0*/  @P0 BRA `(.L_x_15) ;  /* 0x0000000000880947 */ /* 0x000fea0003800000 */
[----:B------:R-:W-:Y:S01]  /*0bc0*/  DFMA R4, R12, -R4, R8 ;  /* 0x800000040c04722b */ /* 0x000fe20000000008 */
[----:B------:R-:W-:-:S09]  /*0bd0*/  IMAD.MOV.U32 R6, RZ, RZ, RZ ;  /* 0x000000ffff067224 */ /* 0x000fd200078e00ff */
[C---:B------:R-:W-:Y:S02]  /*0be0*/  FSETP.NEU.AND P0, PT, R5.reuse, RZ, PT ;  /* 0x000000ff0500720b */ /* 0x040fe40003f0d000 */
[----:B------:R-:W-:-:S04]  /*0bf0*/  LOP3.LUT R4, R5, 0x416312d0, RZ, 0x3c, !PT ;  /* 0x416312d005047812 */ /* 0x000fc800078e3cff */
[----:B------:R-:W-:-:S04]  /*0c00*/  LOP3.LUT R9, R4, 0x80000000, RZ, 0xc0, !PT ;  /* 0x8000000004097812 */ /* 0x000fc800078ec0ff */
[----:B------:R-:W-:-:S03]  /*0c10*/  LOP3.LUT R7, R9, R7, RZ, 0xfc, !PT ;  /* 0x0000000709077212 */ /* 0x000fc600078efcff */
[----:B------:R-:W-:Y:S05]  /*0c20*/  @!P0 BRA `(.L_x_15) ;  /* 0x00000000006c8947 */ /* 0x000fea0003800000 */
[----:B------:R-:W-:Y:S01]  /*0c30*/  IMAD.MOV R5, RZ, RZ, -R17 ;  /* 0x000000ffff057224 */ /* 0x000fe200078e0a11 */
[----:B------:R-:W-:Y:S01]  /*0c40*/  DMUL.RP R6, R12, R6 ;  /* 0x000000060c067228 */ /* 0x000fe20000008000 */
[----:B------:R-:W-:-:S06]  /*0c50*/  IMAD.MOV.U32 R4, RZ, RZ, RZ ;  /* 0x000000ffff047224 */ /* 0x000fcc00078e00ff */
[----:B------:R-:W-:-:S03]  /*0c60*/  DFMA R4, R14, -R4, R12 ;  /* 0x800000040e04722b */ /* 0x000fc6000000000c */
[----:B------:R-:W-:-:S03]  /*0c70*/  LOP3.LUT R9, R7, R9, RZ, 0x3c, !PT ;  /* 0x0000000907097212 */ /* 0x000fc600078e3cff */
[----:B------:R-:W-:-:S04]  /*0c80*/  IADD3 R4, PT, PT, -R17, -0x43300000, RZ ;  /* 0xbcd0000011047810 */ /* 0x000fc80007ffe1ff */
[----:B------:R-:W-:-:S04]  /*0c90*/  FSETP.NEU.AND P0, PT, |R5|, R4, PT ;  /* 0x000000040500720b */ /* 0x000fc80003f0d200 */
[----:B------:R-:W-:Y:S02]  /*0ca0*/  FSEL R14, R6, R14, !P0 ;  /* 0x0000000e060e7208 */ /* 0x000fe40004000000 */
[----:B------:R-:W-:Y:S01]  /*0cb0*/  FSEL R15, R9, R15, !P0 ;  /* 0x0000000f090f7208 */ /* 0x000fe20004000000 */
[----:B------:R-:W-:Y:S06]  /*0cc0*/  BRA `(.L_x_15) ;  /* 0x0000000000447947 */ /* 0x000fec0003800000 */
.L_x_14:
[----:B------:R-:W-:-:S14]  /*0cd0*/  DSETP.NAN.AND P0, PT, R6, R6, PT ;  /* 0x000000060600722a */ /* 0x000fdc0003f08000 */
[----:B------:R-:W-:Y:S05]  /*0ce0*/  @P0 BRA `(.L_x_16) ;  /* 0x0000000000340947 */ /* 0x000fea0003800000 */
[----:B------:R-:W-:Y:S01]  /*0cf0*/  ISETP.NE.AND P0, PT, R19, R22, PT ;  /* 0x000000161300720c */ /* 0x000fe20003f05270 */
[----:B------:R-:W-:Y:S02]  /*0d00*/  IMAD.MOV.U32 R14, RZ, RZ, 0x0 ;  /* 0x00000000ff0e7424 */ /* 0x000fe400078e00ff */
[----:B------:R-:W-:-:S10]  /*0d10*/  IMAD.MOV.U32 R15, RZ, RZ, -0x80000 ;  /* 0xfff80000ff0f7424 */ /* 0x000fd400078e00ff */
[----:B------:R-:W-:Y:S05]  /*0d20*/  @!P0 BRA `(.L_x_15) ;  /* 0x00000000002c8947 */ /* 0x000fea0003800000 */
[----:B------:R-:W-:Y:S02]  /*0d30*/  ISETP.NE.AND P0, PT, R19, 0x7ff00000, PT ;  /* 0x7ff000001300780c */ /* 0x000fe40003f05270 */
[----:B------:R-:W-:Y:S02]  /*0d40*/  LOP3.LUT R6, R7, 0x416312d0, RZ, 0x3c, !PT ;  /* 0x416312d007067812 */ /* 0x000fe400078e3cff */
[----:B------:R-:W-:Y:S02]  /*0d50*/  ISETP.EQ.OR P0, PT, R22, RZ, !P0 ;  /* 0x000000ff1600720c */ /* 0x000fe40004702670 */
[----:B------:R-:W-:-:S11]  /*0d60*/  LOP3.LUT R15, R6, 0x80000000, RZ, 0xc0, !PT ;  /* 0x80000000060f7812 */ /* 0x000fd600078ec0ff */
[----:B------:R-:W-:Y:S01]  /*0d70*/  @P0 LOP3.LUT R4, R15, 0x7ff00000, RZ, 0xfc, !PT ;  /* 0x7ff000000f040812 */ /* 0x000fe200078efcff */
[----:B------:R-:W-:Y:S01]  /*0d80*/  @!P0 IMAD.MOV.U32 R14, RZ, RZ, RZ ;  /* 0x000000ffff0e8224 */ /* 0x000fe200078e00ff */
[----:B------:R-:W-:-:S03]  /*0d90*/  @P0 MOV R14, RZ ;  /* 0x000000ff000e0202 */ /* 0x000fc60000000f00 */
[----:B------:R-:W-:Y:S01]  /*0da0*/  @P0 IMAD.MOV.U32 R15, RZ, RZ, R4 ;  /* 0x000000ffff0f0224 */ /* 0x000fe200078e0004 */
[----:B------:R-:W-:Y:S06]  /*0db0*/  BRA `(.L_x_15) ;  /* 0x0000000000087947 */ /* 0x000fec0003800000 */
.L_x_16:
[----:B------:R-:W-:Y:S01]  /*0dc0*/  LOP3.LUT R15, R7, 0x80000, RZ, 0xfc, !PT ;  /* 0x00080000070f7812 */ /* 0x000fe200078efcff */
[----:B------:R-:W-:-:S07]  /*0dd0*/  IMAD.MOV.U32 R14, RZ, RZ, R6 ;  /* 0x000000ffff0e7224 */ /* 0x000fce00078e0006 */
.L_x_15:
[----:B------:R-:W-:Y:S05]  /*0de0*/  BSYNC.RECONVERGENT B2 ;  /* 0x0000000000027941 */ /* 0x000fea0003800200 */
.L_x_13:
[----:B------:R-:W-:Y:S02]  /*0df0*/  IMAD.MOV.U32 R11, RZ, RZ, 0x0 ;  /* 0x00000000ff0b7424 */ /* 0x000fe400078e00ff */
[----:B------:R-:W-:Y:S02]  /*0e00*/  IMAD.MOV.U32 R4, RZ, RZ, R14 ;  /* 0x000000ffff047224 */ /* 0x000fe400078e000e */
[----:B------:R-:W-:Y:S01]  /*0e10*/  IMAD.MOV.U32 R5, RZ, RZ, R15 ;  /* 0x000000ffff057224 */ /* 0x000fe200078e000f */
[----:B------:R-:W-:Y:S06]  /*0e20*/  RET.REL.NODEC R10 `(_Z17starvation_legacyv) ;  /* 0xfffffff00a747950 */ /* 0x000fec0003c3ffff */
.L_x_17:
[----:B------:R-:W-:-:S00]  /*0e30*/  BRA `(.L_x_17) ;  /* 0xfffffffc00fc7947 */ /* 0x000fc0000383ffff */
[----:B------:R-:W-:-:S00]  /*0e40*/  NOP ;  /* 0x0000000000007918 */ /* 0x000fc00000000000 */
        /* <DEDUP_REMOVED lines=11> */
.L_x_41:


//--------------------- .text._Z21starvation_libcudacxxv --------------------------
	.section	.text._Z21starvation_libcudacxxv,"ax",@progbits
	.align	128
        .global         _Z21starvation_libcudacxxv
        .type           _Z21starvation_libcudacxxv,@function
        .size           _Z21starvation_libcudacxxv,(.L_x_42 - _Z21starvation_libcudacxxv)
        .other          _Z21starvation_libcudacxxv,@"STO_CUDA_ENTRY STV_DEFAULT"
_Z21starvation_libcudacxxv:
.text._Z21starvation_libcudacxxv:
[----:B------:R-:W0:Y:S01]  /*0000*/  LDC R1, c[0x0][0x37c] ;  /* 0x0000df00ff017b82 */ /* 0x000e220000000800 */
[----:B------:R-:W1:Y:S01]  /*0010*/  LDCU UR4, c[0x0][0x2f8] ;  /* 0x00005f00ff0477ac */ /* 0x000e620008000800 */
[----:B0-----:R-:W-:Y:S01]  /*0020*/  VIADD R1, R1, 0xfffffff8 ;  /* 0xfffffff801017836 */ /* 0x001fe20000000000 */
[----:B------:R-:W-:Y:S01]  /*0030*/  BSSY B0, `(.L_x_18) ;  /* 0x0000060000007945 */ /* 0x000fe20003800000 */
[----:B------:R-:W0:Y:S01]  /*0040*/  LDCU UR5, c[0x0][0x2fc] ;  /* 0x00005f80ff0577ac */ /* 0x000e220008000800 */
[----:B------:R-:W2:Y:S02]  /*0050*/  LDCU.64 UR36, c[0x0][0x358] ;  /* 0x00006b00ff2477ac */ /* 0x000ea40008000a00 */
[----:B-1----:R-:W-:-:S05]  /*0060*/  IADD3 R16, P0, PT, R1, UR4, RZ ;  /* 0x0000000401107c10 */ /* 0x002fca000ff1e0ff */
[----:B0-----:R-:W-:-:S08]  /*0070*/  IMAD.X R2, RZ, RZ, UR5, P0 ;  /* 0x00000005ff027e24 */ /* 0x001fd000080e06ff */
.L_x_27:
[----:B------:R-:W2:Y:S01]  /*0080*/  LDC.64 R4, c[0x4][0x8] ;  /* 0x01000200ff047b82 */ /* 0x000ea20000000a00 */
[----:B------:R-:W-:Y:S05]  /*0090*/  YIELD ;  /* 0x0000000000007946 */ /* 0x000fea0003800000 */
[----:B--2---:R-:W2:Y:S02]  /*00a0*/  ATOM.E.EXCH.STRONG.SM PT, R0, desc[UR36][R4.64], RZ ;  /* 0x800000ff0400798a */ /* 0x004ea4000c1eb124 */
[----:B--2---:R-:W-:Y:S01]  /*00b0*/  NOP ;  /* 0x0000000000007918 */ /* 0x004fe20000000000 */
[----:B------:R-:W-:-:S13]  /*00c0*/  ISETP.NE.AND P0, PT, R0, 0x1, PT ;  /* 0x000000010000780c */ /* 0x000fda0003f05270 */
[----:B------:R-:W-:Y:S05]  /*00d0*/  @!P0 BRA `(.L_x_19) ;  /* 0x0000000400548947 */ /* 0x000fea0003800000 */
[----:B------:R-:W2:Y:S01]  /*00e0*/  LD.E.STRONG.SM R0, desc[UR36][R4.64] ;  /* 0x0000002404007980 */ /* 0x000ea2000c10b900 */
[----:B------:R-:W-:Y:S01]  /*00f0*/  BSSY B1, `(.L_x_20) ;  /* 0x0000052000017945 */ /* 0x000fe20003800000 */
[----:B--2---:R-:W-:-:S13]  /*0100*/  ISETP.NE.AND P0, PT, R0, RZ, PT ;  /* 0x000000ff0000720c */ /* 0x004fda0003f05270 */
[----:B------:R-:W-:Y:S05]  /*0110*/  @P0 BRA `(.L_x_21) ;  /* 0x00000004003c0947 */ /* 0x000fea0003800000 */
[----:B------:R-:W2:Y:S02]  /*0120*/  LD.E.STRONG.SM R0, desc[UR36][R4.64] ;  /* 0x0000002404007980 */ /* 0x000ea4000c10b900 */
        /* <DEDUP_REMOVED lines=44> */
.L_x_22:
[----:B------:R-:W0:Y:S02]  /*03f0*/  LDC.64 R4, c[0x4][0x8] ;  /* 0x01000200ff047b82 */ /* 0x000e240000000a00 */
[----:B0-----:R-:W2:Y:S02]  /*0400*/  LD.E.STRONG.SM R4, desc[UR36][R4.64] ;  /* 0x0000002404047980 */ /* 0x001ea4000c10b900 */
[----:B--2---:R-:W-:-:S13]  /*0410*/  ISETP.NE.AND P0, PT, R4, RZ, PT ;  /* 0x000000ff0400720c */ /* 0x004fda0003f05270 */
[----:B------:R-:W-:Y:S05]  /*0420*/  @P0 BRA `(.L_x_21) ;  /* 0x0000000000780947 */ /* 0x000fea0003800000 */
[----:B------:R-:W-:Y:S01]  /*0430*/  IMAD.MOV.U32 R8, RZ, RZ, RZ ;  /* 0x000000ffff087224 */ /* 0x000fe200078e00ff */
[----:B------:R-:W-:-:S07]  /*0440*/  CS2R R4, SR_GLOBALTIMERLO ;  /* 0x0000000000047805 */ /* 0x000fce0000015200 */
.L_x_26:
[----:B------:R-:W0:Y:S02]  /*0450*/  LDC.64 R6, c[0x4][0x8] ;  /* 0x01000200ff067b82 */ /* 0x000e240000000a00 */
[----:B0-----:R-:W2:Y:S01]  /*0460*/  LD.E.STRONG.SM R6, desc[UR36][R6.64] ;  /* 0x0000002406067980 */ /* 0x001ea2000c10b900 */
[----:B------:R-:W-:Y:S05]  /*0470*/  YIELD ;  /* 0x0000000000007946 */ /* 0x000fea0003800000 */
[----:B--2---:R-:W-:-:S13]  /*0480*/  ISETP.NE.AND P0, PT, R6, RZ, PT ;  /* 0x000000ff0600720c */ /* 0x004fda0003f05270 */
[----:B------:R-:W-:Y:S05]  /*0490*/  @P0 BRA `(.L_x_22) ;  /* 0xfffffffc00d40947 */ /* 0x000fea000383ffff */
[----:B------:R-:W-:Y:S01]  /*04a0*/  ISETP.GT.AND P0, PT, R8, 0xf, PT ;  /* 0x0000000f0800780c */ /* 0x000fe20003f04270 */
[----:B------:R-:W-:-:S12]  /*04b0*/  BSSY B2, `(.L_x_23) ;  /* 0x0000014000027945 */ /* 0x000fd80003800000 */
[----:B------:R-:W-:Y:S01]  /*04c0*/  @!P0 VIADD R8, R8, 0x1 ;  /* 0x0000000108088836 */ /* 0x000fe20000000000 */
[----:B------:R-:W-:Y:S06]  /*04d0*/  @!P0 BRA `(.L_x_24) ;  /* 0x0000000000448947 */ /* 0x000fec0003800000 */
[----:B------:R-:W-:-:S06]  /*04e0*/  CS2R R6, SR_GLOBALTIMERLO ;  /* 0x0000000000067805 */ /* 0x000fcc0000015200 */
[----:B------:R-:W-:-:S05]  /*04f0*/  IADD3 R3, P0, PT, -R4, R6, RZ ;  /* 0x0000000604037210 */ /* 0x000fca0007f1e1ff */
[----:B------:R-:W-:Y:S01]  /*0500*/  IMAD.X R6, R7, 0x1, ~R5, P0 ;  /* 0x0000000107067824 */ /* 0x000fe200000e0e05 */
[----:B------:R-:W-:-:S04]  /*0510*/  ISETP.GE.U32.AND P0, PT, R3, 0x3d0900, PT ;  /* 0x003d09000300780c */ /* 0x000fc80003f06070 */
[----:B------:R-:W-:-:S13]  /*0520*/  ISETP.GE.AND.EX P0, PT, R6, RZ, PT, P0 ;  /* 0x000000ff0600720c */ /* 0x000fda0003f06300 */
[----:B------:R-:W-:Y:S05]  /*0530*/  @!P0 BRA `(.L_x_25) ;  /* 0x0000000000088947 */ /* 0x000fea0003800000 */
[----:B------:R-:W-:Y:S05]  /*0540*/  NANOSLEEP 0xf4240 ;  /* 0x000f42400000795d */ /* 0x000fea0003800000 */
[----:B------:R-:W-:Y:S05]  /*0550*/  BRA `(.L_x_24) ;  /* 0x0000000000247947 */ /* 0x000fea0003800000 */
.L_x_25:
[----:B------:R-:W-:-:S04]  /*0560*/  ISETP.GE.U32.AND P0, PT, R3, 0x9c40, PT ;  /* 0x00009c400300780c */ /* 0x000fc80003f06070 */
[----:B------:R-:W-:-:S13]  /*0570*/  ISETP.GE.AND.EX P0, PT, R6, RZ, PT, P0 ;  /* 0x000000ff0600720c */ /* 0x000fda0003f06300 */
[----:B------:R-:W-:Y:S05]  /*0580*/  @!P0 BRA `(.L_x_24) ;  /* 0x0000000000188947 */ /* 0x000fea0003800000 */
[----:B------:R-:W-:-:S04]  /*0590*/  SHF.R.S32.HI R0, RZ, 0x1f, R6 ;  /* 0x0000001fff007819 */ /* 0x000fc80000011406 */
[----:B------:R-:W-:-:S05]  /*05a0*/  LEA.HI R0, P0, R0, R3, RZ, 0x2 ;  /* 0x0000000300007211 */ /* 0x000fca00078110ff */
[----:B------:R-:W-:-:S05]  /*05b0*/  IMAD.X R3, RZ, RZ, R6, P0 ;  /* 0x000000ffff037224 */ /* 0x000fca00000e0606 */
[----:B------:R-:W-:-:S04]  /*05c0*/  SHF.R.U64 R0, R0, 0x2, R3 ;  /* 0x0000000200007819 */ /* 0x000fc80000001203 */
[----:B------:R-:W-:Y:S05]  /*05d0*/  NANOSLEEP R0 ;  /* 0x000000000000735d */ /* 0x000fea0003800000 */
[----:B------:R-:W-:Y:S01]  /*05e0*/  NOP ;  /* 0x0000000000007918 */ /* 0x000fe20000000000 */
.L_x_24:
[----:B------:R-:W-:Y:S05]  /*05f0*/  BSYNC B2 ;  /* 0x0000000000027941 */ /* 0x000fea0003800000 */
.L_x_23:
[----:B------:R-:W-:Y:S05]  /*0600*/  BRA `(.L_x_26) ;  /* 0xfffffffc00907947 */ /* 0x000fea000383ffff */
.L_x_21:
[----:B------:R-:W-:Y:S05]  /*0610*/  BSYNC B1 ;  /* 0x0000000000017941 */ /* 0x000fea0003800000 */
.L_x_20:
[----:B------:R-:W-:Y:S05]  /*0620*/  BRA `(.L_x_27) ;  /* 0xfffffff800947947 */ /* 0x000fea000383ffff */
.L_x_19:
[----:B------:R-:W-:Y:S05]  /*0630*/  BSYNC B0 ;  /* 0x0000000000007941 */ /* 0x000fea0003800000 */
.L_x_18:
[----:B------:R-:W0:Y:S01]  /*0640*/  S2R R18, SR_TID.X ;  /* 0x0000000000127919 */ /* 0x000e220000002100 */
[----:B------:R-:W-:Y:S01]  /*0650*/  MOV R17, 0x0 ;  /* 0x0000000000117802 */ /* 0x000fe20000000f00 */
[----:B------:R-:W1:Y:S01]  /*0660*/  LDCU.64 UR4, c[0x4][0x20] ;  /* 0x01000400ff0477ac */ /* 0x000e620008000a00 */
[----:B------:R-:W-:Y:S02]  /*0670*/  IMAD.MOV.U32 R6, RZ, RZ, R16 ;  /* 0x000000ffff067224 */ /* 0x000fe400078e0010 */
[----:B------:R2:W3:Y:S01]  /*0680*/  LDC.64 R8, c[0x4][R17] ;  /* 0x0100000011087b82 */ /* 0x0004e20000000a00 */
[----:B------:R-:W-:Y:S02]  /*0690*/  IMAD.MOV.U32 R7, RZ, RZ, R2 ;  /* 0x000000ffff077224 */ /* 0x000fe400078e0002 */
[----:B-1----:R-:W-:Y:S02]  /*06a0*/  IMAD.U32 R4, RZ, RZ, UR4 ;  /* 0x00000004ff047e24 */ /* 0x002fe4000f8e00ff */
[----:B------:R-:W-:Y:S01]  /*06b0*/  IMAD.U32 R5, RZ, RZ, UR5 ;  /* 0x00000005ff057e24 */ /* 0x000fe2000f8e00ff */
[----:B0-----:R2:W-:Y:S06]  /*06c0*/  STL [R1], R18 ;  /* 0x0000001201007387 */ /* 0x0015ec0000100800 */
[----:B------:R-:W-:-:S07]  /*06d0*/  LEPC R20, `(.L_x_28) ;  /* 0x000000001014794e */ /* 0x000fce0000000000 */
[----:B--23--:R-:W-:Y:S05]  /*06e0*/  CALL.ABS.NOINC R8 ;  /* 0x0000000008007343 */ /* 0x00cfea0003c00000 */
.L_x_28:
[----:B------:R0:W-:Y:S01]  /*06f0*/  STL [R1], R18 ;  /* 0x0000001201007387 */ /* 0x0001e20000100800 */
[----:B------:R0:W1:Y:S01]  /*0700*/  LDC.64 R8, c[0x4][R17] ;  /* 0x0100000011087b82 */ /* 0x0000620000000a00 */
[----:B------:R-:W2:Y:S01]  /*0710*/  LDCU.64 UR4, c[0x4][0x28] ;  /* 0x01000500ff0477ac */ /* 0x000ea20008000a00 */
[----:B------:R-:W-:Y:S02]  /*0720*/  IMAD.MOV.U32 R6, RZ, RZ, R16 ;  /* 0x000000ffff067224 */ /* 0x000fe400078e0010 */
[----:B------:R-:W-:Y:S02]  /*0730*/  IMAD.MOV.U32 R7, RZ, RZ, R2 ;  /* 0x000000ffff077224 */ /* 0x000fe400078e0002 */
[----:B--2---:R-:W-:Y:S02]  /*0740*/  IMAD.U32 R4, RZ, RZ, UR4 ;  /* 0x00000004ff047e24 */ /* 0x004fe4000f8e00ff */
[----:B0-----:R-:W-:-:S07]  /*0750*/  IMAD.U32 R5, RZ, RZ, UR5 ;  /* 0x00000005ff057e24 */ /* 0x001fce000f8e00ff */
[----:B------:R-:W-:-:S07]  /*0760*/  LEPC R20, `(.L_x_29) ;  /* 0x000000001014794e */ /* 0x000fce0000000000 */
[----:B-1----:R-:W-:Y:S05]  /*0770*/  CALL.ABS.NOINC R8 ;  /* 0x0000000008007343 */ /* 0x002fea0003c00000 */
.L_x_29:
[----:B------:R-:W0:Y:S01]  /*0780*/  LDC.64 R8, c[0x4][0x8] ;  /* 0x01000200ff087b82 */ /* 0x000e220000000a00 */
[----:B------:R-:W-:Y:S01]  /*0790*/  IMAD.MOV.U32 R0, RZ, RZ, 0x1 ;  /* 0x00000001ff007424 */ /* 0x000fe200078e00ff */
[----:B------:R-:W1:Y:S01]  /*07a0*/  LDCU.64 UR4, c[0x4][0x30] ;  /* 0x01000600ff0477ac */ /* 0x000e620008000a00 */
[----:B------:R-:W-:-:S05]  /*07b0*/  CS2R R6, SRZ ;  /* 0x0000000000067805 */ /* 0x000fca000001ff00 */
[----:B------:R2:W3:Y:S01]  /*07c0*/  LDC.64 R10, c[0x4][R17] ;  /* 0x01000000110a7b82 */ /* 0x0004e20000000a00 */
[----:B-1----:R-:W-:Y:S02]  /*07d0*/  IMAD.U32 R4, RZ, RZ, UR4 ;  /* 0x00000004ff047e24 */ /* 0x002fe4000f8e00ff */
[----:B------:R-:W-:Y:S01]  /*07e0*/  IMAD.U32 R5, RZ, RZ, UR5 ;  /* 0x00000005ff057e24 */ /* 0x000fe2000f8e00ff */
[----:B------:R-:W-:Y:S01]  /*07f0*/  @!PT LDS RZ, [RZ] ;  /* 0x00000000fffff984 */ /* 0x000fe20000000800 */
[----:B------:R-:W-:Y:S01]  /*0800*/  @!PT LDS RZ, [RZ] ;  /* 0x00000000fffff984 */ /* 0x000fe20000000800 */
[----:B------:R-:W-:Y:S01]  /*0810*/  @!PT LDS RZ, [RZ] ;  /* 0x00000000fffff984 */ /* 0x000fe20000000800 */
[----:B------:R-:W-:Y:S01]  /*0820*/  @!PT LDS RZ, [RZ] ;  /* 0x00000000fffff984 */ /* 0x000fe20000000800 */
[----:B------:R0:W-:Y:S06]  /*0830*/  MEMBAR.ALL.CTA ;  /* 0x0000000000007992 */ /* 0x0001ec0000008000 */
[----:B0-----:R2:W-:Y:S02]  /*0840*/  ST.E.STRONG.SM desc[UR36][R8.64], R0 ;  /* 0x0000000008007985 */ /* 0x0015e4000c10b924 */
[----:B------:R-:W-:-:S07]  /*0850*/  LEPC R20, `(.L_x_30) ;  /* 0x000000001014794e */ /* 0x000fce0000000000 */
[----:B--23--:R-:W-:Y:S05]  /*0860*/  CALL.ABS.NOINC R10 ;  /* 0x000000000a007343 */ /* 0x00cfea0003c00000 */
.L_x_30:
[----:B------:R-:W0:Y:S01]  /*0870*/  LDC.64 R4, c[0x4][0x18] ;  /* 0x01000600ff047b82 */ /* 0x000e220000000a00 */
[----:B------:R-:W-:Y:S01]  /*0880*/  @!PT LDS RZ, [RZ] ;  /* 0x00000000fffff984 */ /* 0x000fe20000000800 */
[----:B------:R-:W-:Y:S01]  /*0890*/  @!PT LDS RZ, [RZ] ;  /* 0x00000000fffff984 */ /* 0x000fe20000000800 */
[----:B------:R-:W-:Y:S01]  /*08a0*/  @!PT LDS RZ, [RZ] ;  /* 0x00000000fffff984 */ /* 0x000fe20000000800 */
[----:B------:R-:W-:Y:S01]  /*08b0*/  @!PT LDS RZ, [RZ] ;  /* 0x00000000fffff984 */ /* 0x000fe20000000800 */
[----:B------:R0:W-:Y:S06]  /*08c0*/  MEMBAR.SC.CTA ;  /* 0x0000000000007992 */ /* 0x0001ec0000000000 */
[----:B0-----:R0:W2:Y:S02]  /*08d0*/  LD.E.STRONG.SM R3, desc[UR36][R4.64] ;  /* 0x0000002404037980 */ /* 0x0010a4000c10b900 */
[----:B--2---:R-:W-:Y:S01]  /*08e0*/  NOP ;  /* 0x0000000000007918 */ /* 0x004fe20000000000 */
[----:B------:R-:W-:Y:S01]  /*08f0*/  BSSY.RECONVERGENT B0, `(.L_x_31) ;  /* 0x0000021000007945 */ /* 0x000fe20003800200 */
[----:B------:R-:W-:-:S07]  /*0900*/  IMAD.MOV.U32 R0, RZ, RZ, RZ ;  /* 0x000000ffff007224 */ /* 0x000fce00078e00ff */
.L_x_34:
[----:B0-----:R-:W0:Y:S01]  /*0910*/  MUFU.RCP64H R5, 10000000 ;  /* 0x416312d000057908 */ /* 0x001e220000001800 */
[----:B------:R-:W-:Y:S01]  /*0920*/  IMAD.MOV.U32 R8, RZ, RZ, 0x0 ;  /* 0x00000000ff087424 */ /* 0x000fe200078e00ff */
[----:B------:R-:W-:Y:S01]  /*0930*/  BSSY.RECONVERGENT B1, `(.L_x_32) ;  /* 0x000001a000017945 */ /* 0x000fe20003800200 */
[----:B------:R-:W-:Y:S02]  /*0940*/  IMAD.MOV.U32 R9, RZ, RZ, 0x416312d0 ;  /* 0x416312d0ff097424 */ /* 0x000fe400078e00ff */
[----:B------:R-:W-:Y:S02]  /*0950*/  IMAD.MOV.U32 R4, RZ, RZ, 0x1 ;  /* 0x00000001ff047424 */ /* 0x000fe400078e00ff */
[----:B------:R-:W-:Y:S02]  /*0960*/  VIADD R0, R0, 0x1 ;  /* 0x0000000100007836 */ /* 0x000fe40000000000 */
[----:B------:R-:W-:-:S04]  /*0970*/  IMAD.MOV.U32 R12, RZ, RZ, 0xd ;  /* 0x0000000dff0c7424 */ /* 0x000fc800078e00ff */
[----:B------:R-:W-:Y:S01]  /*0980*/  IMAD R3, R3, R12, 0x1 ;  /* 0x0000000103037424 */ /* 0x000fe200078e020c */
[----:B0-----:R-:W-:-:S08]  /*0990*/  DFMA R6, R4, -R8, 1 ;  /* 0x3ff000000406742b */ /* 0x001fd00000000808 */
        /* <DEDUP_REMOVED lines=18> */
[----:B------:R-:W-:Y:S05]  /*0ac0*/  CALL.REL.NOINC `($__internal_1_$__cuda_sm20_div_rn_f64_full) ;  /* 0x0000000000c87944 */ /* 0x000fea0003c00000 */
.L_x_33:
[----:B------:R-:W-:Y:S05]  /*0ad0*/  BSYNC.RECONVERGENT B1 ;  /* 0x0000000000017941 */ /* 0x000fea0003800200 */
.L_x_32:
[----:B------:R-:W-:-:S14]  /*0ae0*/  DSETP.GEU.AND P0, PT, R4, 1, PT ;  /* 0x3ff000000400742a */ /* 0x000fdc0003f0e000 */
[----:B------:R-:W-:Y:S05]  /*0af0*/  @!P0 BRA `(.L_x_34) ;  /* 0xfffffffc00848947 */ /* 0x000fea000383ffff */
[----:B------:R-:W-:Y:S05]  /*0b00*/  BSYNC.RECONVERGENT B0 ;  /* 0x0000000000007941 */ /* 0x000fea0003800200 */
.L_x_31:
[----:B------:R-:W0:Y:S01]  /*0b10*/  S2R R6, SR_LANEID ;  /* 0x0000000000067919 */ /* 0x000e220000000000 */
[----:B------:R-:W-:Y:S01]  /*0b20*/  IMAD.IADD R0, R3, 0x1, R18 ;  /* 0x0000000103007824 */ /* 0x000fe200078e0212 */
[----:B------:R-:W-:Y:S01]  /*0b30*/  @!PT LDS RZ, [RZ] ;  /* 0x00000000fffff984 */ /* 0x000fe20000000800 */
[----:B------:R-:W-:Y:S01]  /*0b40*/  @!PT LDS RZ, [RZ] ;  /* 0x00000000fffff984 */ /* 0x000fe20000000800 */
[----:B------:R-:W-:Y:S01]  /*0b50*/  @!PT LDS RZ, [RZ] ;  /* 0x00000000fffff984 */ /* 0x000fe20000000800 */
[----:B------:R-:W-:Y:S01]  /*0b60*/  @!PT LDS RZ, [RZ] ;  /* 0x00000000fffff984 */ /* 0x000fe20000000800 */
[----:B------:R1:W-:Y:S06]  /*0b70*/  MEMBAR.SC.CTA ;  /* 0x0000000000007992 */ /* 0x0003ec0000000000 */
[----:B-1----:R-:W1:Y:S08]  /*0b80*/  REDUX.SUM UR5, R0 ;  /* 0x00000000000573c4 */ /* 0x002e70000000c000 */
[----:B------:R-:W2:Y:S01]  /*0b90*/  LDC.64 R8, c[0x4][0x18] ;  /* 0x01000600ff087b82 */ /* 0x000ea20000000a00 */
[----:B------:R-:W-:-:S02]  /*0ba0*/  VOTEU.ANY UR4, UPT, PT ;  /* 0x0000000000047886 */ /* 0x000fc400038e0100 */
[----:B------:R-:W-:-:S06]  /*0bb0*/  UFLO.U32 UR4, UR4 ;  /* 0x00000004000472bd */ /* 0x000fcc00080e0000 */
[----:B0-----:R-:W-:Y:S01]  /*0bc0*/  ISETP.EQ.U32.AND P0, PT, R6, UR4, PT ;  /* 0x0000000406007c0c */ /* 0x001fe2000bf02070 */
[----:B-1----:R-:W-:-:S12]  /*0bd0*/  IMAD.U32 R3, RZ, RZ, UR5 ;  /* 0x00000005ff037e24 */ /* 0x002fd8000f8e00ff */
[----:B--2---:R0:W2:Y:S02]  /*0be0*/  @P0 ATOM.E.ADD.STRONG.SM PT, RZ, desc[UR36][R8.64], R3 ;  /* 0x8000000308ff098a */ /* 0x0040a400081eb124 */
[----:B--2---:R-:W-:Y:S01]  /*0bf0*/  @P0 NOP ;  /* 0x0000000000000918 */ /* 0x004fe20000000000 */
[----:B------:R-:W-:Y:S01]  /*0c00*/  @!PT LDS RZ, [RZ] ;  /* 0x00000000fffff984 */ /* 0x000fe20000000800 */
[----:B------:R-:W-:Y:S01]  /*0c10*/  @!PT LDS RZ, [RZ] ;  /* 0x00000000fffff984 */ /* 0x000fe20000000800 */
[----:B------:R-:W-:Y:S01]  /*0c20*/  @!PT LDS RZ, [RZ] ;  /* 0x00000000fffff984 */ /* 0x000fe20000000800 */
[----:B------:R-:W-:Y:S01]  /*0c30*/  @!PT LDS RZ, [RZ] ;  /* 0x00000000fffff984 */ /* 0x000fe20000000800 */
[----:B------:R1:W-:Y:S06]  /*0c40*/  MEMBAR.SC.CTA ;  /* 0x0000000000007992 */ /* 0x0003ec0000000000 */
[----:B-1----:R-:W0:Y:S08]  /*0c50*/  REDUX.SUM UR5, R18 ;  /* 0x00000000120573c4 */ /* 0x002e30000000c000 */
[----:B------:R-:W1:Y:S01]  /*0c60*/  LDC.64 R4, c[0x4][0x10] ;  /* 0x01000400ff047b82 */ /* 0x000e620000000a00 */
[----:B------:R-:W-:-:S02]  /*0c70*/  VOTEU.ANY UR4, UPT, PT ;  /* 0x0000000000047886 */ /* 0x000fc400038e0100 */
[----:B------:R-:W-:-:S06]  /*0c80*/  UFLO.U32 UR4, UR4 ;  /* 0x00000004000472bd */ /* 0x000fcc00080e0000 */
[----:B------:R-:W-:Y:S01]  /*0c90*/  ISETP.EQ.U32.AND P0, PT, R6, UR4, PT ;  /* 0x0000000406007c0c */ /* 0x000fe2000bf02070 */
[----:B0-----:R-:W-:-:S12]  /*0ca0*/  IMAD.U32 R3, RZ, RZ, UR5 ;  /* 0x00000005ff037e24 */ /* 0x001fd8000f8e00ff */
[----:B-1----:R0:W2:Y:S02]  /*0cb0*/  @P0 ATOM.E.ADD.STRONG.SM PT, RZ, desc[UR36][R4.64], R3 ;  /* 0x8000000304ff098a */ /* 0x0020a400081eb124 */
[----:B--2---:R-:W-:Y:S01]  /*0cc0*/  @P0 NOP ;  /* 0x0000000000000918 */ /* 0x004fe20000000000 */
[----:B------:R-:W-:Y:S01]  /*0cd0*/  @!PT LDS RZ, [RZ] ;  /* 0x00000000fffff984 */ /* 0x000fe20000000800 */
[----:B------:R-:W-:Y:S01]  /*0ce0*/  @!PT LDS RZ, [RZ] ;  /* 0x00000000fffff984 */ /* 0x000fe20000000800 */
[----:B------:R-:W-:Y:S01]  /*0cf0*/  @!PT LDS RZ, [RZ] ;  /* 0x00000000fffff984 */ /* 0x000fe20000000800 */
[----:B------:R-:W-:Y:S01]  /*0d00*/  @!PT LDS RZ, [RZ] ;  /* 0x00000000fffff984 */ /* 0x000fe20000000800 */
[----:B------:R1:W-:Y:S06]  /*0d10*/  MEMBAR.SC.CTA ;  /* 0x0000000000007992 */ /* 0x0003ec0000000000 */
[----:B-1----:R-:W2:Y:S02]  /*0d20*/  LD.E.STRONG.SM R0, desc[UR36][R8.64] ;  /* 0x0000002408007980 */ /* 0x002ea4000c10b900 */
[----:B--2---:R-:W-:Y:S01]  /*0d30*/  NOP ;  /* 0x0000000000007918 */ /* 0x004fe20000000000 */
[----:B0-----:R-:W-:Y:S01]  /*0d40*/  MOV R3, 0x0 ;  /* 0x0000000000037802 */ /* 0x001fe20000000f00 */
[----:B------:R-:W0:Y:S01]  /*0d50*/  LDCU.64 UR4, c[0x4][0x38] ;  /* 0x01000700ff0477ac */ /* 0x000e220008000a00 */
[----:B------:R-:W-:-:S02]  /*0d60*/  IMAD.MOV.U32 R6, RZ, RZ, R16 ;  /* 0x000000ffff067224 */ /* 0x000fc400078e0010 */
[----:B------:R1:W2:Y:S01]  /*0d70*/  LDC.64 R10, c[0x4][R3] ;  /* 0x01000000030a7b82 */ /* 0x0002a20000000a00 */
[----:B------:R-:W-:Y:S02]  /*0d80*/  IMAD.MOV.U32 R7, RZ, RZ, R2 ;  /* 0x000000ffff077224 */ /* 0x000fe400078e0002 */
[----:B0-----:R-:W-:Y:S02]  /*0d90*/  IMAD.U32 R4, RZ, RZ, UR4 ;  /* 0x00000004ff047e24 */ /* 0x001fe4000f8e00ff */
[----:B------:R-:W-:Y:S01]  /*0da0*/  IMAD.U32 R5, RZ, RZ, UR5 ;  /* 0x00000005ff057e24 */ /* 0x000fe2000f8e00ff */
[----:B--2---:R1:W-:Y:S06]  /*0db0*/  STL [R1], R0 ;  /* 0x0000000001007387 */ /* 0x0043ec0000100800 */
[----:B------:R-:W-:-:S07]  /*0dc0*/  LEPC R20, `(.L_x_35) ;  /* 0x000000001014794e */ /* 0x000fce0000000000 */
[----:B-1----:R-:W-:Y:S05]  /*0dd0*/  CALL.ABS.NOINC R10 ;  /* 0x000000000a007343 */ /* 0x002fea0003c00000 */
.L_x_35:
[----:B------:R-:W-:Y:S05]  /*0de0*/  EXIT ;  /* 0x000000000000794d */ /* 0x000fea0003800000 */
        .weak           $__internal_1_$__cuda_sm20_div_rn_f64_full
        .type           $__internal_1_$__cuda_sm20_div_rn_f64_full,@function
        .size           $__internal_1_$__cuda_sm20_div_rn_f64_full,(.L_x_42 - $__internal_1_$__cuda_sm20_div_rn_f64_full)
$__internal_1_$__cuda_sm20_div_rn_f64_full:
        /* <DEDUP_REMOVED lines=9> */
[----:B------:R-:W-:Y:S02]  /*0e80*/  IMAD.MOV.U32 R19, RZ, RZ, R11 ;  /* 0x000000ffff137224 */ /* 0x000fe400078e000b */
[----:B------:R-:W-:Y:S01]  /*0e90*/  IMAD.MOV.U32 R22, RZ, RZ, 0x41600000 ;  /* 0x41600000ff167424 */ /* 0x000fe200078e00ff */
[----:B------:R-:W-:-:S03]  /*0ea0*/  SEL R17, R17, 0x63400000, !P0 ;  /* 0x6340000011117807 */ /* 0x000fc60004000000 */
[----:B------:R-:W-:Y:S01]  /*0eb0*/  VIADD R24, R22, 0xffffffff ;  /* 0xffffffff16187836 */ /* 0x000fe20000000000 */
        /* <DEDUP_REMOVED lines=22> */
[----:B------:R-:W-:Y:S02]  /*1020*/  IMAD.IADD R17, R6, 0x1, -R17 ;  /* 0x0000000106117824 */ /* 0x000fe400078e0a11 */
[----:B------:R-:W-:Y:S02]  /*1030*/  IMAD.MOV.U32 R6, RZ, RZ, RZ ;  /* 0x000000ffff067224 */ /* 0x000fe400078e00ff */
        /* <DEDUP_REMOVED lines=21> */
.L_x_37:
        /* <DEDUP_REMOVED lines=11> */
[----:B------:R-:W-:Y:S02]  /*1240*/  @!P0 IMAD.MOV.U32 R14, RZ, RZ, RZ ;  /* 0x000000ffff0e8224 */ /* 0x000fe400078e00ff */
[----:B------:R-:W-:Y:S02]  /*1250*/  @P0 IMAD.MOV.U32 R14, RZ, RZ, RZ ;  /* 0x000000ffff0e0224 */ /* 0x000fe400078e00ff */
[----:B------:R-:W-:Y:S01]  /*1260*/  @P0 IMAD.MOV.U32 R15, RZ, RZ, R4 ;  /* 0x000000ffff0f0224 */ /* 0x000fe200078e0004 */
[----:B------:R-:W-:Y:S06]  /*1270*/  BRA `(.L_x_38) ;  /* 0x0000000000087947 */ /* 0x000fec0003800000 */
.L_x_39:
[----:B------:R-:W-:Y:S01]  /*1280*/  LOP3.LUT R15, R7, 0x80000, RZ, 0xfc, !PT ;  /* 0x00080000070f7812 */ /* 0x000fe200078efcff */
[----:B------:R-:W-:-:S07]  /*1290*/  IMAD.MOV.U32 R14, RZ, RZ, R6 ;  /* 0x000000ffff0e7224 */ /* 0x000fce00078e0006 */
.L_x_38:
[----:B------:R-:W-:Y:S05]  /*12a0*/  BSYNC.RECONVERGENT B2 ;  /* 0x0000000000027941 */ /* 0x000fea0003800200 */
.L_x_36:
[----:B------:R-:W-:Y:S02]  /*12b0*/  IMAD.MOV.U32 R11, RZ, RZ, 0x0 ;  /* 0x00000000ff0b7424 */ /* 0x000fe400078e00ff */
[----:B------:R-:W-:Y:S02]  /*12c0*/  IMAD.MOV.U32 R4, RZ, RZ, R14 ;  /* 0x000000ffff047224 */ /* 0x000fe400078e000e */
[----:B------:R-:W-:Y:S01]  /*12d0*/  IMAD.MOV.U32 R5, RZ, RZ, R15 ;  /* 0x000000ffff057224 */ /* 0x000fe200078e000f */
[----:B------:R-:W-:Y:S06]  /*12e0*/  RET.REL.NODEC R10 `(_Z21starvation_libcudacxxv) ;  /* 0xffffffec0a447950 */ /* 0x000fec0003c3ffff */
.L_x_40:
        /* <DEDUP_REMOVED lines=9> */
.L_x_42:


//--------------------- .nv.global.init           --------------------------
	.section	.nv.global.init,"aw",@progbits
	.align	4
.nv.global.init:
	.type		lock,@object
	.size		lock,($str$3 - lock)
lock:
        /*0000*/ 	.byte	0x01, 0x00, 0x00, 0x00
	.type		$str$3,@object
	.size		$str$3,($str$2 - $str$3)
$str$3:
        /*0004*/ 	.byte	0x64, 0x6f, 0x6e, 0x65, 0x3a, 0x20, 0x25, 0x64, 0x0a, 0x00
	.type		$str$2,@object
	.size		$str$2,($str$1 - $str$2)
$str$2:
        /*000e*/ 	.byte	0x72, 0x65, 0x6c, 0x65, 0x61, 0x73, 0x65, 0x20, 0x6c, 0x6f, 0x63, 0x6b, 0x0a, 0x00
	.type		$str$1,@object
	.size		$str$1,($str - $str$1)
$str$1:
        /*001c*/ 	.byte	0x73, 0x74, 0x65, 0x70, 0x20, 0x74, 0x68, 0x72, 0x65, 0x61, 0x64, 0x20, 0x25, 0x64, 0x0a, 0x00
	.type		$str,@object
	.size		$str,($str$5 - $str)
$str:
        /*002c*/ 	.byte	0x73, 0x74, 0x61, 0x72, 0x74, 0x20, 0x74, 0x68, 0x72, 0x65, 0x61, 0x64, 0x20, 0x25, 0x64, 0x0a
        /*003c*/ 	.byte	0x00
	.type		$str$5,@object
	.size		$str$5,($str$4 - $str$5)
$str$5:
        /*003d*/ 	.byte	0x73, 0x74, 0x61, 0x72, 0x76, 0x61, 0x74, 0x69, 0x6f, 0x6e, 0x5f, 0x6c, 0x65, 0x67, 0x61, 0x63
        /*004d*/ 	.byte	0x79, 0x20, 0x73, 0x74, 0x65, 0x70, 0x20, 0x74, 0x68, 0x72, 0x65, 0x61, 0x64, 0x20, 0x25, 0x64
        /*005d*/ 	.byte	0x0a, 0x00
	.type		$str$4,@object
	.size		$str$4,(.L_7 - $str$4)
$str$4:
        /*005f*/ 	.byte	0x73, 0x74, 0x61, 0x72, 0x76, 0x61, 0x74, 0x69, 0x6f, 0x6e, 0x5f, 0x6c, 0x65, 0x67, 0x61, 0x63
        /*006f*/ 	.byte	0x79, 0x20, 0x73, 0x74, 0x61, 0x72, 0x74, 0x20, 0x74, 0x68, 0x72, 0x65, 0x61, 0x64, 0x20, 0x25
        /*007f*/ 	.byte	0x64, 0x0a, 0x00
.L_7:


//--------------------- .nv.shared._Z17starvation_legacyv --------------------------
	.section	.nv.shared._Z17starvation_legacyv,"aw",@nobits
	.sectionflags	@""
	.align	4
.nv.shared._Z17starvation_legacyv:
	.zero		1036


//--------------------- .nv.shared.reserved.0     --------------------------
	.section	.nv.shared.reserved.0,"aw",@nobits
	.weak		__nv_reservedSMEM_offset_0_alias
	.size		__nv_reservedSMEM_offset_0_alias, 0, 64
	.other		__nv_reservedSMEM_offset_0_alias,@"STO_CUDA_RESERVED_SHARED STV_DEFAULT"
__nv_reservedSMEM_offset_0_alias:
	.zero		0
	.zero		64


//--------------------- .nv.global                --------------------------
	.section	.nv.global,"aw",@nobits
	.align	4
.nv.global:
	.type		mask,@object
	.size		mask,(clobber - mask)
mask:
	.zero		4
	.type		clobber,@object
	.size		clobber,(.L_2 - clobber)
clobber:
	.zero		4
.L_2:


//--------------------- .nv.constant0._Z17starvation_legacyv --------------------------
	.section	.nv.constant0._Z17starvation_legacyv,"a",@progbits
	.sectionflags	@""
	.align	4
.nv.constant0._Z17starvation_legacyv:
	.zero		896


//--------------------- .nv.constant0._Z21starvation_libcudacxxv --------------------------
	.section	.nv.constant0._Z21starvation_libcudacxxv,"a",@progbits
	.sectionflags	@""
	.align	4
.nv.constant0._Z21starvation_libcudacxxv:
	.zero		896


//--------------------- SYMBOLS --------------------------

	.type		.nv.reservedSmem.offset0,@object
	.size		.nv.reservedSmem.offset0,0x4
	.type		.nv.reservedSmem.cap,@object
	.size		.nv.reservedSmem.cap,0x4
	.type		vprintf,@function
